def matmul_kernel(
    a_ptr,
    b_ptr,
    c_ptr,
    M,
    N,
    K,
    stride_am,
    stride_ak,
    stride_bk,
    stride_bn,
    stride_cm,
    stride_cn,
    BLOCK_M: tl.constexpr,
    BLOCK_N: tl.constexpr,
    BLOCK_K: tl.constexpr,
    GROUP_M: tl.constexpr,
):
    pid = tl.program_id(axis=0)
    num_pid_m = tl.cdiv(M, BLOCK_M)
    num_pid_n = tl.cdiv(N, BLOCK_N)
    num_pid_in_group = GROUP_M * num_pid_n
    group_id = pid // num_pid_in_group
    first_pid_m = group_id * GROUP_M
    group_size_m = min(num_pid_m - first_pid_m, GROUP_M)
    pid_m = first_pid_m + ((pid % num_pid_in_group) % group_size_m)
    pid_n = (pid % num_pid_in_group) // group_size_m

    offs_am = (pid_m * BLOCK_M + tl.arange(0, BLOCK_M)) % M
    offs_bn = (pid_n * BLOCK_N + tl.arange(0, BLOCK_N)) % N
    offs_k = tl.arange(0, BLOCK_K)
    a_ptrs = a_ptr + offs_am[:, None] * stride_am + offs_k[None, :] * stride_ak
    b_ptrs = b_ptr + offs_k[:, None] * stride_bk + offs_bn[None, :] * stride_bn

    acc = tl.zeros((BLOCK_M, BLOCK_N), dtype=tl.float32)
    for kk in range(0, tl.cdiv(K, BLOCK_K)):
        a = tl.load(a_ptrs, mask=offs_k[None, :] < K - kk * BLOCK_K, other=0.0)
        b = tl.load(b_ptrs, mask=offs_k[:, None] < K - kk * BLOCK_K, other=0.0)
        acc = tl.dot(a, b, acc)
        a_ptrs += BLOCK_K * stride_ak
        b_ptrs += BLOCK_K * stride_bk

    c = acc.to(c_ptr.dtype.element_ty)
    offs_cm = pid_m * BLOCK_M + tl.arange(0, BLOCK_M)
    offs_cn = pid_n * BLOCK_N + tl.arange(0, BLOCK_N)
    c_ptrs = c_ptr + offs_cm[:, None] * stride_cm + offs_cn[None, :] * stride_cn
    mask = (offs_cm[:, None] < M) & (offs_cn[None, :] < N)
    tl.store(c_ptrs, c, mask=mask)

# config = {"BLOCK_K": 32, "BLOCK_M": 32, "BLOCK_N": 64, "GROUP_M": 8, "arch": "sm_90", "dtype": "fp8e4m3", "num_ctas": 1, "num_stages": 2, "num_warps": 2}
# arch = sm_90


// ===== COMPILED SASS (sm_90a) =====

	.target	sm_90a

	.elftype	@"ET_EXEC"


//--------------------- .note.nv.tkinfo           --------------------------
	.section	.note.nv.tkinfo,"",@"SHT_NOTE"
	.sectionflags	@"SHF_NOTE_NV_TKINFO"
	.tkinfo
        /*0018*/ 	.word	0x00000002
        /*0030*/ 	.string	""
        /*0030*/ 	.string	"ptxas"
        /*0030*/ 	.string	"Cuda compilation tools, release 13.0, V13.0.88"
        /*0030*/ 	.string	"Build cuda_13.0.r13.0/compiler.36424714_0"
        /*0030*/ 	.string	"-v  -suppress-debug-info  -lineinfo  -arch sm_90a "



//--------------------- .note.nv.cuinfo           --------------------------
	.section	.note.nv.cuinfo,"",@"SHT_NOTE"
	.sectionflags	@"SHF_NOTE_NV_CUINFO"
        /*0018*/ 	.short	0x0002
        /*001a*/ 	.short	0x005a
        /*001c*/ 	.short	0x0082
	.zero		2


//--------------------- .nv.info                  --------------------------
	.section	.nv.info,"",@"SHT_CUDA_INFO"
	.align	4


	//----- nvinfo : EIATTR_REGCOUNT
	.align		4
        /*0000*/ 	.byte	0x04, 0x2f
        /*0002*/ 	.short	(.L_1 - .L_0)
	.align		4
.L_0:
        /*0004*/ 	.word	index@(matmul_kernel)
        /*0008*/ 	.word	0x000000fd


	//----- nvinfo : EIATTR_FRAME_SIZE
	.align		4
.L_1:
        /*000c*/ 	.byte	0x04, 0x11
        /*000e*/ 	.short	(.L_3 - .L_2)
	.align		4
.L_2:
        /*0010*/ 	.word	index@(matmul_kernel)
        /*0014*/ 	.word	0x00000000


	//----- nvinfo : EIATTR_MIN_STACK_SIZE
	.align		4
.L_3:
        /*0018*/ 	.byte	0x04, 0x12
        /*001a*/ 	.short	(.L_5 - .L_4)
	.align		4
.L_4:
        /*001c*/ 	.word	index@(matmul_kernel)
        /*0020*/ 	.word	0x00000000
.L_5:


//--------------------- .nv.compat                --------------------------
	.section	.nv.compat,"",@"SHT_CUDA_COMPAT_INFO"
	.align	4
        /*0000*/ 	.byte	0x02, 0x09, 0x01, 0x00, 0x02, 0x02, 0x02, 0x00, 0x02, 0x05, 0x05, 0x00, 0x03, 0x07, 0x01, 0x01
        /*0010*/ 	.byte	0x02, 0x03, 0x00, 0x00, 0x02, 0x06, 0x01, 0x00, 0x04, 0x0b, 0x08, 0x00, 0x00, 0x00, 0x00, 0x00
        /*0020*/ 	.byte	0x00, 0x00, 0x00, 0x00


//--------------------- .nv.info.matmul_kernel    --------------------------
	.section	.nv.info.matmul_kernel,"",@"SHT_CUDA_INFO"
	.sectionflags	@""
	.align	4


	//----- nvinfo : EIATTR_CUDA_API_VERSION
	.align		4
        /*0000*/ 	.byte	0x04, 0x37
        /*0002*/ 	.short	(.L_7 - .L_6)
.L_6:
        /*0004*/ 	.word	0x00000082


	//----- nvinfo : EIATTR_KPARAM_INFO
	.align		4
.L_7:
        /*0008*/ 	.byte	0x04, 0x17
        /*000a*/ 	.short	(.L_9 - .L_8)
.L_8:
        /*000c*/ 	.word	0x00000000
        /*0010*/ 	.short	0x000d
        /*0012*/ 	.short	0x0048
        /*0014*/ 	.byte	0x00, 0xf4, 0x21, 0x00


	//----- nvinfo : EIATTR_KPARAM_INFO
	.align		4
.L_9:
        /*0018*/ 	.byte	0x04, 0x17
        /*001a*/ 	.short	(.L_11 - .L_10)
.L_10:
        /*001c*/ 	.word	0x00000000
        /*0020*/ 	.short	0x000c
        /*0022*/ 	.short	0x0040
        /*0024*/ 	.byte	0x00, 0xf4, 0x21, 0x00


	//----- nvinfo : EIATTR_KPARAM_INFO
	.align		4
.L_11:
        /*0028*/ 	.byte	0x04, 0x17
        /*002a*/ 	.short	(.L_13 - .L_12)
.L_12:
        /*002c*/ 	.word	0x00000000
        /*0030*/ 	.short	0x000b
        /*0032*/ 	.short	0x0038
        /*0034*/ 	.byte	0x00, 0xf0, 0x11, 0x00


	//----- nvinfo : EIATTR_KPARAM_INFO
	.align		4
.L_13:
        /*0038*/ 	.byte	0x04, 0x17
        /*003a*/ 	.short	(.L_15 - .L_14)
.L_14:
        /*003c*/ 	.word	0x00000000
        /*0040*/ 	.short	0x000a
        /*0042*/ 	.short	0x0034
        /*0044*/ 	.byte	0x00, 0xf0, 0x11, 0x00


	//----- nvinfo : EIATTR_KPARAM_INFO
	.align		4
.L_15:
        /*0048*/ 	.byte	0x04, 0x17
        /*004a*/ 	.short	(.L_17 - .L_16)
.L_16:
        /*004c*/ 	.word	0x00000000
        /*0050*/ 	.short	0x0009
        /*0052*/ 	.short	0x0030
        /*0054*/ 	.byte	0x00, 0xf0, 0x11, 0x00


	//----- nvinfo : EIATTR_KPARAM_INFO
	.align		4
.L_17:
        /*0058*/ 	.byte	0x04, 0x17
        /*005a*/ 	.short	(.L_19 - .L_18)
.L_18:
        /*005c*/ 	.word	0x00000000
        /*0060*/ 	.short	0x0008
        /*0062*/ 	.short	0x002c
        /*0064*/ 	.byte	0x00, 0xf0, 0x11, 0x00


	//----- nvinfo : EIATTR_KPARAM_INFO
	.align		4
.L_19:
        /*0068*/ 	.byte	0x04, 0x17
        /*006a*/ 	.short	(.L_21 - .L_20)
.L_20:
        /*006c*/ 	.word	0x00000000
        /*0070*/ 	.short	0x0007
        /*0072*/ 	.short	0x0028
        /*0074*/ 	.byte	0x00, 0xf0, 0x11, 0x00


	//----- nvinfo : EIATTR_KPARAM_INFO
	.align		4
.L_21:
        /*0078*/ 	.byte	0x04, 0x17
        /*007a*/ 	.short	(.L_23 - .L_22)
.L_22:
        /*007c*/ 	.word	0x00000000
        /*0080*/ 	.short	0x0006
        /*0082*/ 	.short	0x0024
        /*0084*/ 	.byte	0x00, 0xf0, 0x11, 0x00


	//----- nvinfo : EIATTR_KPARAM_INFO
	.align		4
.L_23:
        /*0088*/ 	.byte	0x04, 0x17
        /*008a*/ 	.short	(.L_25 - .L_24)
.L_24:
        /*008c*/ 	.word	0x00000000
        /*0090*/ 	.short	0x0005
        /*0092*/ 	.short	0x0020
        /*0094*/ 	.byte	0x00, 0xf0, 0x11, 0x00


	//----- nvinfo : EIATTR_KPARAM_INFO
	.align		4
.L_25:
        /*0098*/ 	.byte	0x04, 0x17
        /*009a*/ 	.short	(.L_27 - .L_26)
.L_26:
        /*009c*/ 	.word	0x00000000
        /*00a0*/ 	.short	0x0004
        /*00a2*/ 	.short	0x001c
        /*00a4*/ 	.byte	0x00, 0xf0, 0x11, 0x00


	//----- nvinfo : EIATTR_KPARAM_INFO
	.align		4
.L_27:
        /*00a8*/ 	.byte	0x04, 0x17
        /*00aa*/ 	.short	(.L_29 - .L_28)
.L_28:
        /*00ac*/ 	.word	0x00000000
        /*00b0*/ 	.short	0x0003
        /*00b2*/ 	.short	0x0018
        /*00b4*/ 	.byte	0x00, 0xf0, 0x11, 0x00


	//----- nvinfo : EIATTR_KPARAM_INFO
	.align		4
.L_29:
        /*00b8*/ 	.byte	0x04, 0x17
        /*00ba*/ 	.short	(.L_31 - .L_30)
.L_30:
        /*00bc*/ 	.word	0x00000000
        /*00c0*/ 	.short	0x0002
        /*00c2*/ 	.short	0x0010
        /*00c4*/ 	.byte	0x00, 0xf4, 0x21, 0x00


	//----- nvinfo : EIATTR_KPARAM_INFO
	.align		4
.L_31:
        /*00c8*/ 	.byte	0x04, 0x17
        /*00ca*/ 	.short	(.L_33 - .L_32)
.L_32:
        /*00cc*/ 	.word	0x00000000
        /*00d0*/ 	.short	0x0001
        /*00d2*/ 	.short	0x0008
        /*00d4*/ 	.byte	0x00, 0xf4, 0x21, 0x00


	//----- nvinfo : EIATTR_KPARAM_INFO
	.align		4
.L_33:
        /*00d8*/ 	.byte	0x04, 0x17
        /*00da*/ 	.short	(.L_35 - .L_34)
.L_34:
        /*00dc*/ 	.word	0x00000000
        /*00e0*/ 	.short	0x0000
        /*00e2*/ 	.short	0x0000
        /*00e4*/ 	.byte	0x00, 0xf4, 0x21, 0x00


	//----- nvinfo : EIATTR_SPARSE_MMA_MASK
	.align		4
.L_35:
        /*00e8*/ 	.byte	0x03, 0x50
        /*00ea*/ 	.short	0x0000


	//----- nvinfo : EIATTR_MAXREG_COUNT
	.align		4
        /*00ec*/ 	.byte	0x03, 0x1b
        /*00ee*/ 	.short	0x00ff


	//----- nvinfo : EIATTR_NUM_BARRIERS
	.align		4
        /*00f0*/ 	.byte	0x02, 0x4c
        /*00f2*/ 	.byte	0x01
	.zero		1


	//----- nvinfo : EIATTR_MERCURY_ISA_VERSION
	.align		4
        /*00f4*/ 	.byte	0x03, 0x5f
        /*00f6*/ 	.short	0x0101


	//----- nvinfo : EIATTR_EXIT_INSTR_OFFSETS
	.align		4
        /*00f8*/ 	.byte	0x04, 0x1c
        /*00fa*/ 	.short	(.L_37 - .L_36)


	//   ....[0]....
.L_36:
        /*00fc*/ 	.word	0x00005e70


	//   ....[1]....
        /*0100*/ 	.word	0x00005e90


	//----- nvinfo : EIATTR_REQNTID
	.align		4
.L_37:
        /*0104*/ 	.byte	0x04, 0x10
        /*0106*/ 	.short	(.L_39 - .L_38)
.L_38:
        /*0108*/ 	.word	0x00000040
        /*010c*/ 	.word	0x00000001
        /*0110*/ 	.word	0x00000001


	//----- nvinfo : EIATTR_CBANK_PARAM_SIZE
	.align		4
.L_39:
        /*0114*/ 	.byte	0x03, 0x19
        /*0116*/ 	.short	0x0050


	//----- nvinfo : EIATTR_PARAM_CBANK
	.align		4
        /*0118*/ 	.byte	0x04, 0x0a
        /*011a*/ 	.short	(.L_41 - .L_40)
	.align		4
.L_40:
        /*011c*/ 	.word	index@(.nv.constant0.matmul_kernel)
        /*0120*/ 	.short	0x0210
        /*0122*/ 	.short	0x0050


	//----- nvinfo : EIATTR_SW_WAR
	.align		4
.L_41:
        /*0124*/ 	.byte	0x04, 0x36
        /*0126*/ 	.short	(.L_43 - .L_42)
.L_42:
        /*0128*/ 	.word	0x00000008
.L_43:


//--------------------- .nv.callgraph             --------------------------
	.section	.nv.callgraph,"",@"SHT_CUDA_CALLGRAPH"
	.align	4
	.sectionentsize	8
	.align		4
        /*0000*/ 	.word	0x00000000
	.align		4
        /*0004*/ 	.word	0xffffffff
	.align		4
        /*0008*/ 	.word	0x00000000
	.align		4
        /*000c*/ 	.word	0xfffffffe
	.align		4
        /*0010*/ 	.word	0x00000000
	.align		4
        /*0014*/ 	.word	0xfffffffd
	.align		4
        /*0018*/ 	.word	0x00000000
	.align		4
        /*001c*/ 	.word	0xfffffffc


//--------------------- .text.matmul_kernel       --------------------------
	.section	.text.matmul_kernel,"ax",@progbits
	.align	128
        .global         matmul_kernel
        .type           matmul_kernel,@function
        .size           matmul_kernel,(.L_x_3 - matmul_kernel)
        .other          matmul_kernel,@"STO_CUDA_ENTRY STV_DEFAULT"
matmul_kernel:
.text.matmul_kernel:
[----:B------:R-:W0:Y:S08]  /*0000*/  LDC R1, c[0x0][0x28] ;  /* 0x00000a00ff017b82 */ /* 0x000e300000000800 */
[----:B------:R-:W1:Y:S01]  /*0010*/  LDC.64 R50, c[0x0][0x228] ;  /* 0x00008a00ff327b82 */ /* 0x000e620000000a00 */
[----:B------:R-:W2:Y:S01]  /*0020*/  S2R R5, SR_CTAID.X ;  /* 0x0000000000057919 */ /* 0x000ea20000002500 */
[----:B------:R-:W-:Y:S01]  /*0030*/  UMOV UR4, 0x400 ;  /* 0x0000040000047882 */ /* 0x000fe20000000000 */
[----:B------:R-:W-:Y:S01]  /*0040*/  ULDC.64 UR10, c[0x0][0x208] ;  /* 0x00008200000a7ab9 */ /* 0x000fe20000000a00 */
[----:B------:R-:W-:-:S02]  /*0050*/  CS2R R88, SRZ ;  /* 0x0000000000587805 */ /* 0x000fc4000001ff00 */
[----:B------:R-:W-:Y:S02]  /*0060*/  CS2R R90, SRZ ;  /* 0x00000000005a7805 */ /* 0x000fe4000001ff00 */
[----:B------:R-:W-:Y:S02]  /*0070*/  CS2R R84, SRZ ;  /* 0x0000000000547805 */ /* 0x000fe4000001ff00 */
[----:B------:R-:W-:Y:S01]  /*0080*/  CS2R R86, SRZ ;  /* 0x0000000000567805 */ /* 0x000fe2000001ff00 */
[----:B------:R-:W3:Y:S01]  /*0090*/  S2UR UR5, SR_CgaCtaId ;  /* 0x00000000000579c3 */ /* 0x000ee20000008800 */
[----:B------:R-:W-:Y:S02]  /*00a0*/  CS2R R80, SRZ ;  /* 0x0000000000507805 */ /* 0x000fe4000001ff00 */
[----:B------:R-:W-:Y:S02]  /*00b0*/  CS2R R82, SRZ ;  /* 0x0000000000527805 */ /* 0x000fe4000001ff00 */
[----:B------:R-:W-:-:S02]  /*00c0*/  CS2R R76, SRZ ;  /* 0x00000000004c7805 */ /* 0x000fc4000001ff00 */
[----:B------:R-:W-:Y:S02]  /*00d0*/  CS2R R78, SRZ ;  /* 0x00000000004e7805 */ /* 0x000fe4000001ff00 */
[----:B------:R-:W-:Y:S02]  /*00e0*/  CS2R R72, SRZ ;  /* 0x0000000000487805 */ /* 0x000fe4000001ff00 */
[----:B------:R-:W-:Y:S02]  /*00f0*/  CS2R R74, SRZ ;  /* 0x00000000004a7805 */ /* 0x000fe4000001ff00 */
[----:B------:R-:W-:Y:S02]  /*0100*/  CS2R R68, SRZ ;  /* 0x0000000000447805 */ /* 0x000fe4000001ff00 */
[----:B------:R-:W-:Y:S02]  /*0110*/  CS2R R70, SRZ ;  /* 0x0000000000467805 */ /* 0x000fe4000001ff00 */
[----:B------:R-:W-:-:S02]  /*0120*/  CS2R R64, SRZ ;  /* 0x0000000000407805 */ /* 0x000fc4000001ff00 */
[----:B------:R-:W-:Y:S02]  /*0130*/  CS2R R66, SRZ ;  /* 0x0000000000427805 */ /* 0x000fe4000001ff00 */
[----:B------:R-:W-:Y:S02]  /*0140*/  CS2R R60, SRZ ;  /* 0x00000000003c7805 */ /* 0x000fe4000001ff00 */
[----:B------:R-:W-:Y:S01]  /*0150*/  CS2R R62, SRZ ;  /* 0x00000000003e7805 */ /* 0x000fe2000001ff00 */
[----:B-1----:R-:W-:-:S05]  /*0160*/  VIADD R0, R51, 0x3f ;  /* 0x0000003f33007836 */ /* 0x002fca0000000000 */
[----:B------:R-:W-:Y:S01]  /*0170*/  SHF.R.S32.HI R3, RZ, 0x1f, R0 ;  /* 0x0000001fff037819 */ /* 0x000fe20000011400 */
[----:B---3--:R-:W-:-:S03]  /*0180*/  ULEA UR4, UR5, UR4, 0x18 ;  /* 0x0000000405047291 */ /* 0x008fc6000f8ec03f */
[----:B------:R-:W-:Y:S02]  /*0190*/  LEA.HI R3, R3, R0, RZ, 0x6 ;  /* 0x0000000003037211 */ /* 0x000fe400078f30ff */
[----:B--2---:R-:W-:Y:S02]  /*01a0*/  IABS R8, R5 ;  /* 0x0000000500087213 */ /* 0x004fe40000000000 */
[----:B------:R-:W-:-:S05]  /*01b0*/  SHF.R.S32.HI R3, RZ, 0x6, R3 ;  /* 0x00000006ff037819 */ /* 0x000fca0000011403 */
[----:B------:R-:W-:-:S05]  /*01c0*/  IMAD.SHL.U32 R4, R3, 0x8, RZ ;  /* 0x0000000803047824 */ /* 0x000fca00078e00ff */
[-C--:B------:R-:W-:Y:S02]  /*01d0*/  IABS R7, R4.reuse ;  /* 0x0000000400077213 */ /* 0x080fe40000000000 */
[----:B------:R-:W-:Y:S02]  /*01e0*/  IABS R10, R4 ;  /* 0x00000004000a7213 */ /* 0x000fe40000000000 */
[----:B------:R-:W1:Y:S08]  /*01f0*/  I2F.RP R0, R7 ;  /* 0x0000000700007306 */ /* 0x000e700000209400 */
[----:B-1----:R-:W1:Y:S02]  /*0200*/  MUFU.RCP R0, R0 ;  /* 0x0000000000007308 */ /* 0x002e640000001000 */
[----:B-1----:R-:W-:-:S02]  /*0210*/  VIADD R2, R0, 0xffffffe ;  /* 0x0ffffffe00027836 */ /* 0x002fc40000000000 */
[----:B------:R-:W-:-:S04]  /*0220*/  IMAD.MOV R0, RZ, RZ, -R10 ;  /* 0x000000ffff007224 */ /* 0x000fc800078e0a0a */
[----:B------:R1:W2:Y:S02]  /*0230*/  F2I.FTZ.U32.TRUNC.NTZ R3, R2 ;  /* 0x0000000200037305 */ /* 0x0002a4000021f000 */
[----:B-1----:R-:W-:Y:S02]  /*0240*/  IMAD.MOV.U32 R2, RZ, RZ, RZ ;  /* 0x000000ffff027224 */ /* 0x002fe400078e00ff */
[----:B--2---:R-:W-:-:S04]  /*0250*/  IMAD.MOV R6, RZ, RZ, -R3 ;  /* 0x000000ffff067224 */ /* 0x004fc800078e0a03 */
[----:B------:R-:W-:Y:S02]  /*0260*/  IMAD R9, R6, R7, RZ ;  /* 0x0000000706097224 */ /* 0x000fe400078e02ff */
[----:B------:R-:W-:Y:S02]  /*0270*/  IMAD.MOV.U32 R6, RZ, RZ, R8 ;  /* 0x000000ffff067224 */ /* 0x000fe400078e0008 */
[----:B------:R-:W-:-:S06]  /*0280*/  IMAD.HI.U32 R3, R3, R9, R2 ;  /* 0x0000000903037227 */ /* 0x000fcc00078e0002 */
[----:B------:R-:W-:-:S04]  /*0290*/  IMAD.HI.U32 R3, R3, R6, RZ ;  /* 0x0000000603037227 */ /* 0x000fc800078e00ff */
[----:B------:R-:W-:-:S05]  /*02a0*/  IMAD R0, R3, R0, R6 ;  /* 0x0000000003007224 */ /* 0x000fca00078e0206 */
[----:B------:R-:W-:-:S13]  /*02b0*/  ISETP.GT.U32.AND P1, PT, R7, R0, PT ;  /* 0x000000000700720c */ /* 0x000fda0003f24070 */
[----:B------:R-:W-:Y:S02]  /*02c0*/  @!P1 IMAD.IADD R0, R0, 0x1, -R7 ;  /* 0x0000000100009824 */ /* 0x000fe400078e0a07 */
[----:B------:R-:W-:Y:S01]  /*02d0*/  @!P1 VIADD R3, R3, 0x1 ;  /* 0x0000000103039836 */ /* 0x000fe20000000000 */
[----:B------:R-:W-:Y:S02]  /*02e0*/  ISETP.NE.AND P1, PT, R4, RZ, PT ;  /* 0x000000ff0400720c */ /* 0x000fe40003f25270 */
[----:B------:R-:W-:Y:S02]  /*02f0*/  ISETP.GE.U32.AND P0, PT, R0, R7, PT ;  /* 0x000000070000720c */ /* 0x000fe40003f06070 */
[----:B------:R-:W-:-:S04]  /*0300*/  LOP3.LUT R0, R5, R4, RZ, 0x3c, !PT ;  /* 0x0000000405007212 */ /* 0x000fc800078e3cff */
[----:B------:R-:W-:Y:S01]  /*0310*/  ISETP.GE.AND P2, PT, R0, RZ, PT ;  /* 0x000000ff0000720c */ /* 0x000fe20003f46270 */
[----:B------:R-:W-:-:S06]  /*0320*/  VIADD R0, R50, 0x1f ;  /* 0x0000001f32007836 */ /* 0x000fcc0000000000 */
[----:B------:R-:W-:-:S04]  /*0330*/  @P0 VIADD R3, R3, 0x1 ;  /* 0x0000000103030836 */ /* 0x000fc80000000000 */
[----:B------:R-:W-:Y:S01]  /*0340*/  IMAD.MOV.U32 R2, RZ, RZ, R3 ;  /* 0x000000ffff027224 */ /* 0x000fe200078e0003 */
[----:B------:R-:W-:-:S03]  /*0350*/  SHF.R.S32.HI R3, RZ, 0x1f, R0 ;  /* 0x0000001fff037819 */ /* 0x000fc60000011400 */
[----:B------:R-:W-:Y:S01]  /*0360*/  @!P2 IMAD.MOV R2, RZ, RZ, -R2 ;  /* 0x000000ffff02a224 */ /* 0x000fe200078e0a02 */
[----:B------:R-:W-:Y:S02]  /*0370*/  @!P1 LOP3.LUT R2, RZ, R4, RZ, 0x33, !PT ;  /* 0x00000004ff029212 */ /* 0x000fe400078e33ff */
[----:B------:R-:W-:-:S03]  /*0380*/  LEA.HI R3, R3, R0, RZ, 0x5 ;  /* 0x0000000003037211 */ /* 0x000fc600078f28ff */
[----:B------:R-:W-:Y:S02]  /*0390*/  IMAD.SHL.U32 R39, R2, 0x8, RZ ;  /* 0x0000000802277824 */ /* 0x000fe400078e00ff */
[----:B------:R-:W-:-:S03]  /*03a0*/  IMAD.MOV R2, RZ, RZ, -R2 ;  /* 0x000000ffff027224 */ /* 0x000fc600078e0a02 */
[----:B------:R-:W-:Y:S01]  /*03b0*/  LEA.HI.SX32 R3, R3, -R39, 0x1b ;  /* 0x8000002703037211 */ /* 0x000fe200078fdaff */
[----:B------:R-:W-:-:S03]  /*03c0*/  IMAD R4, R4, R2, R5 ;  /* 0x0000000204047224 */ /* 0x000fc600078e0205 */
[----:B------:R-:W-:Y:S02]  /*03d0*/  VIMNMX R11, R3, 0x8, PT ;  /* 0x00000008030b7848 */ /* 0x000fe40003fe0100 */
[----:B------:R-:W-:Y:S02]  /*03e0*/  IABS R9, R4 ;  /* 0x0000000400097213 */ /* 0x000fe40000000000 */
[----:B------:R-:W-:-:S04]  /*03f0*/  IABS R7, R11 ;  /* 0x0000000b00077213 */ /* 0x000fc80000000000 */
[----:B------:R-:W1:Y:S08]  /*0400*/  I2F.RP R0, R7 ;  /* 0x0000000700007306 */ /* 0x000e700000209400 */
[----:B-1----:R-:W1:Y:S02]  /*0410*/  MUFU.RCP R0, R0 ;  /* 0x0000000000007308 */ /* 0x002e640000001000 */
[----:B-1----:R-:W-:-:S06]  /*0420*/  VIADD R3, R0, 0xffffffe ;  /* 0x0ffffffe00037836 */ /* 0x002fcc0000000000 */
[----:B------:R-:W1:Y:S02]  /*0430*/  F2I.FTZ.U32.TRUNC.NTZ R3, R3 ;  /* 0x0000000300037305 */ /* 0x000e64000021f000 */
[----:B-1----:R-:W-:-:S04]  /*0440*/  IMAD.MOV R6, RZ, RZ, -R3 ;  /* 0x000000ffff067224 */ /* 0x002fc800078e0a03 */
[----:B------:R-:W-:Y:S01]  /*0450*/  IMAD.MOV.U32 R2, RZ, RZ, R6 ;  /* 0x000000ffff027224 */ /* 0x000fe200078e0006 */
[----:B------:R-:W-:-:S03]  /*0460*/  IABS R6, R11 ;  /* 0x0000000b00067213 */ /* 0x000fc60000000000 */
[----:B------:R-:W-:Y:S02]  /*0470*/  IMAD R5, R2, R7, RZ ;  /* 0x0000000702057224 */ /* 0x000fe400078e02ff */
[----:B------:R-:W-:Y:S02]  /*0480*/  IMAD.MOV.U32 R2, RZ, RZ, RZ ;  /* 0x000000ffff027224 */ /* 0x000fe400078e00ff */
[----:B------:R-:W-:Y:S02]  /*0490*/  IMAD.MOV R0, RZ, RZ, -R6 ;  /* 0x000000ffff007224 */ /* 0x000fe400078e0a06 */
[----:B------:R-:W-:Y:S01]  /*04a0*/  IMAD.HI.U32 R2, R3, R5, R2 ;  /* 0x0000000503027227 */ /* 0x000fe200078e0002 */
[----:B------:R-:W-:-:S04]  /*04b0*/  LOP3.LUT R3, R4, R11, RZ, 0x3c, !PT ;  /* 0x0000000b04037212 */ /* 0x000fc800078e3cff */
[----:B------:R-:W-:Y:S01]  /*04c0*/  ISETP.GE.AND P2, PT, R3, RZ, PT ;  /* 0x000000ff0300720c */ /* 0x000fe20003f46270 */
[----:B------:R-:W-:-:S04]  /*04d0*/  IMAD.HI.U32 R2, R2, R9, RZ ;  /* 0x0000000902027227 */ /* 0x000fc800078e00ff */
[----:B------:R-:W-:-:S05]  /*04e0*/  IMAD R0, R2, R0, R9 ;  /* 0x0000000002007224 */ /* 0x000fca00078e0209 */
[----:B------:R-:W-:-:S13]  /*04f0*/  ISETP.GT.U32.AND P1, PT, R7, R0, PT ;  /* 0x000000000700720c */ /* 0x000fda0003f24070 */
[----:B------:R-:W-:Y:S02]  /*0500*/  @!P1 IMAD.IADD R0, R0, 0x1, -R7 ;  /* 0x0000000100009824 */ /* 0x000fe400078e0a07 */
[----:B------:R-:W-:Y:S01]  /*0510*/  @!P1 VIADD R2, R2, 0x1 ;  /* 0x0000000102029836 */ /* 0x000fe20000000000 */
[----:B------:R-:W-:Y:S02]  /*0520*/  ISETP.NE.AND P1, PT, R11, RZ, PT ;  /* 0x000000ff0b00720c */ /* 0x000fe40003f25270 */
[----:B------:R-:W-:Y:S02]  /*0530*/  ISETP.GE.U32.AND P0, PT, R0, R7, PT ;  /* 0x000000070000720c */ /* 0x000fe40003f06070 */
[----:B------:R-:W1:Y:S11]  /*0540*/  S2R R0, SR_TID.X ;  /* 0x0000000000007919 */ /* 0x000e760000002100 */
[----:B------:R-:W-:-:S04]  /*0550*/  @P0 VIADD R2, R2, 0x1 ;  /* 0x0000000102020836 */ /* 0x000fc80000000000 */
[----:B------:R-:W-:-:S04]  /*0560*/  IMAD.MOV.U32 R3, RZ, RZ, R2 ;  /* 0x000000ffff037224 */ /* 0x000fc800078e0002 */
[----:B------:R-:W-:Y:S01]  /*0570*/  @!P2 IMAD.MOV R3, RZ, RZ, -R3 ;  /* 0x000000ffff03a224 */ /* 0x000fe200078e0a03 */
[----:B------:R-:W-:-:S05]  /*0580*/  @!P1 LOP3.LUT R3, RZ, R11, RZ, 0x33, !PT ;  /* 0x0000000bff039212 */ /* 0x000fca00078e33ff */
[----:B------:R-:W-:Y:S02]  /*0590*/  IMAD.MOV R2, RZ, RZ, -R3 ;  /* 0x000000ffff027224 */ /* 0x000fe400078e0a03 */
[----:B------:R-:W-:Y:S02]  /*05a0*/  IMAD.SHL.U32 R3, R3, 0x40, RZ ;  /* 0x0000004003037824 */ /* 0x000fe400078e00ff */
[----:B------:R-:W-:Y:S01]  /*05b0*/  IMAD R2, R11, R2, R4 ;  /* 0x000000020b027224 */ /* 0x000fe200078e0204 */
[----:B-1----:R-:W-:-:S03]  /*05c0*/  SHF.R.U32.HI R198, RZ, 0x5, R0 ;  /* 0x00000005ffc67819 */ /* 0x002fc60000011600 */
[----:B------:R-:W-:Y:S01]  /*05d0*/  IMAD.IADD R39, R39, 0x1, R2 ;  /* 0x0000000127277824 */ /* 0x000fe200078e0202 */
[----:B------:R-:W-:Y:S01]  /*05e0*/  LOP3.LUT R5, R0, 0x20, RZ, 0xc0, !PT ;  /* 0x0000002000057812 */ /* 0x000fe200078ec0ff */
[----:B------:R-:W1:Y:S01]  /*05f0*/  LDC R2, c[0x0][0x230] ;  /* 0x00008c00ff027b82 */ /* 0x000e620000000800 */
[----:B------:R-:W-:Y:S02]  /*0600*/  SGXT.U32 R198, R198, 0x1 ;  /* 0x00000001c6c6781a */ /* 0x000fe40000000000 */
[C---:B------:R-:W-:Y:S02]  /*0610*/  LOP3.LUT R168, R0.reuse, 0x1f, RZ, 0xc0, !PT ;  /* 0x0000001f00a87812 */ /* 0x040fe400078ec0ff */
[----:B------:R-:W-:Y:S02]  /*0620*/  LOP3.LUT R7, R3, R198, RZ, 0xfc, !PT ;  /* 0x000000c603077212 */ /* 0x000fe400078efcff */
[----:B------:R-:W-:Y:S01]  /*0630*/  R2UR UR7, R5 ;  /* 0x00000000050772ca */ /* 0x000fe200000e0000 */
[----:B------:R-:W-:Y:S01]  /*0640*/  IMAD R39, R39, 0x20, R168 ;  /* 0x0000002027277824 */ /* 0x000fe200078e02a8 */
[----:B------:R-:W-:-:S02]  /*0650*/  LOP3.LUT R6, R0, 0x3f, RZ, 0xc0, !PT ;  /* 0x0000003f00067812 */ /* 0x000fc400078ec0ff */
[C-C-:B------:R-:W-:Y:S02]  /*0660*/  LOP3.LUT R8, R3.reuse, 0x2, R198.reuse, 0xfe, !PT ;  /* 0x0000000203087812 */ /* 0x140fe400078efec6 */
[C-C-:B------:R-:W-:Y:S02]  /*0670*/  LOP3.LUT R9, R3.reuse, 0x4, R198.reuse, 0xfe, !PT ;  /* 0x0000000403097812 */ /* 0x140fe400078efec6 */
[C-C-:B------:R-:W-:Y:S02]  /*0680*/  LOP3.LUT R10, R3.reuse, 0x6, R198.reuse, 0xfe, !PT ;  /* 0x00000006030a7812 */ /* 0x140fe400078efec6 */
[C-C-:B------:R-:W-:Y:S02]  /*0690*/  LOP3.LUT R11, R3.reuse, 0x8, R198.reuse, 0xfe, !PT ;  /* 0x00000008030b7812 */ /* 0x140fe400078efec6 */
[C-C-:B------:R-:W-:Y:S02]  /*06a0*/  LOP3.LUT R12, R3.reuse, 0xa, R198.reuse, 0xfe, !PT ;  /* 0x0000000a030c7812 */ /* 0x140fe400078efec6 */
[----:B------:R-:W-:-:S02]  /*06b0*/  LOP3.LUT R13, R3, 0xc, R198, 0xfe, !PT ;  /* 0x0000000c030d7812 */ /* 0x000fc400078efec6 */
[C-C-:B------:R-:W-:Y:S01]  /*06c0*/  LOP3.LUT R14, R3.reuse, 0xe, R198.reuse, 0xfe, !PT ;  /* 0x0000000e030e7812 */ /* 0x140fe200078efec6 */
[----:B-1----:R-:W-:Y:S01]  /*06d0*/  VIADD R2, R2, 0x1f ;  /* 0x0000001f02027836 */ /* 0x002fe20000000000 */
[C-C-:B------:R-:W-:Y:S02]  /*06e0*/  LOP3.LUT R15, R3.reuse, 0x10, R198.reuse, 0xfe, !PT ;  /* 0x00000010030f7812 */ /* 0x140fe400078efec6 */
[C-C-:B------:R-:W-:Y:S02]  /*06f0*/  LOP3.LUT R16, R3.reuse, 0x12, R198.reuse, 0xfe, !PT ;  /* 0x0000001203107812 */ /* 0x140fe400078efec6 */
[----:B------:R-:W-:Y:S02]  /*0700*/  ISETP.GE.AND P0, PT, R2, 0x20, PT ;  /* 0x000000200200780c */ /* 0x000fe40003f06270 */
[C-C-:B------:R-:W-:Y:S02]  /*0710*/  LOP3.LUT R17, R3.reuse, 0x14, R198.reuse, 0xfe, !PT ;  /* 0x0000001403117812 */ /* 0x140fe400078efec6 */
[----:B------:R-:W-:-:S02]  /*0720*/  LOP3.LUT R18, R3, 0x16, R198, 0xfe, !PT ;  /* 0x0000001603127812 */ /* 0x000fc400078efec6 */
[C-C-:B------:R-:W-:Y:S02]  /*0730*/  LOP3.LUT R19, R3.reuse, 0x18, R198.reuse, 0xfe, !PT ;  /* 0x0000001803137812 */ /* 0x140fe400078efec6 */
[C-C-:B------:R-:W-:Y:S02]  /*0740*/  LOP3.LUT R20, R3.reuse, 0x1a, R198.reuse, 0xfe, !PT ;  /* 0x0000001a03147812 */ /* 0x140fe400078efec6 */
[C-C-:B------:R-:W-:Y:S02]  /*0750*/  LOP3.LUT R21, R3.reuse, 0x1c, R198.reuse, 0xfe, !PT ;  /* 0x0000001c03157812 */ /* 0x140fe400078efec6 */
[----:B------:R-:W-:Y:S02]  /*0760*/  LOP3.LUT R22, R3, 0x1e, R198, 0xfe, !PT ;  /* 0x0000001e03167812 */ /* 0x000fe400078efec6 */
[C---:B------:R-:W-:Y:S02]  /*0770*/  LOP3.LUT R23, R7.reuse, 0x20, RZ, 0xfc, !PT ;  /* 0x0000002007177812 */ /* 0x040fe400078efcff */
[----:B------:R-:W-:-:S02]  /*0780*/  LOP3.LUT R24, R7, 0x22, RZ, 0xfc, !PT ;  /* 0x0000002207187812 */ /* 0x000fc400078efcff */
[C---:B------:R-:W-:Y:S02]  /*0790*/  LOP3.LUT R25, R7.reuse, 0x24, RZ, 0xfc, !PT ;  /* 0x0000002407197812 */ /* 0x040fe400078efcff */
[C---:B------:R-:W-:Y:S02]  /*07a0*/  LOP3.LUT R26, R7.reuse, 0x26, RZ, 0xfc, !PT ;  /* 0x00000026071a7812 */ /* 0x040fe400078efcff */
[C---:B------:R-:W-:Y:S02]  /*07b0*/  LOP3.LUT R27, R7.reuse, 0x28, RZ, 0xfc, !PT ;  /* 0x00000028071b7812 */ /* 0x040fe400078efcff */
[C---:B------:R-:W-:Y:S02]  /*07c0*/  LOP3.LUT R28, R7.reuse, 0x2a, RZ, 0xfc, !PT ;  /* 0x0000002a071c7812 */ /* 0x040fe400078efcff */
        /* <DEDUP_REMOVED lines=9> */
[----:B------:R-:W-:Y:S01]  /*0860*/  LOP3.LUT R38, R7, 0x3e, RZ, 0xfc, !PT ;  /* 0x0000003e07267812 */ /* 0x000fe200078efcff */
[----:B0-----:R-:W-:Y:S06]  /*0870*/  @!P0 BRA `(.L_x_0) ;  /* 0x0000004000bc8947 */ /* 0x001fec0003800000 */
[----:B------:R-:W-:Y:S01]  /*0880*/  IABS R76, R51 ;  /* 0x00000033004c7213 */ /* 0x000fe20000000000 */
[----:B------:R-:W-:Y:S01]  /*0890*/  IMAD.SHL.U32 R43, R0, 0x20, RZ ;  /* 0x00000020002b7824 */ /* 0x000fe200078e00ff */
[----:B------:R-:W-:Y:S01]  /*08a0*/  IABS R78, R50 ;  /* 0x00000032004e7213 */ /* 0x000fe20000000000 */
[----:B------:R-:W-:Y:S01]  /*08b0*/  ULDC UR5, c[0x0][0x240] ;  /* 0x0000900000057ab9 */ /* 0x000fe20000000800 */
[----:B------:R-:W0:Y:S01]  /*08c0*/  I2F.RP R3, R76 ;  /* 0x0000004c00037306 */ /* 0x000e220000209400 */
[----:B------:R-:W-:Y:S01]  /*08d0*/  SHF.R.S32.HI R44, RZ, 0x2, R0 ;  /* 0x00000002ff2c7819 */ /* 0x000fe20000011400 */
[----:B------:R-:W-:Y:S01]  /*08e0*/  ULDC.64 UR12, c[0x0][0x218] ;  /* 0x00008600000c7ab9 */ /* 0x000fe20000000a00 */
[----:B------:R-:W-:Y:S01]  /*08f0*/  IABS R47, R36 ;  /* 0x00000024002f7213 */ /* 0x000fe20000000000 */
[----:B------:R-:W-:Y:S01]  /*0900*/  ULDC UR6, c[0x0][0x234] ;  /* 0x00008d0000067ab9 */ /* 0x000fe20000000800 */
[----:B------:R-:W-:Y:S01]  /*0910*/  SGXT R44, R44, 0x1 ;  /* 0x000000012c2c781a */ /* 0x000fe20000000200 */
[----:B------:R-:W-:Y:S01]  /*0920*/  ULDC.64 UR8, c[0x0][0x210] ;  /* 0x0000840000087ab9 */ /* 0x000fe20000000a00 */
[----:B------:R-:W-:Y:S01]  /*0930*/  IABS R45, R37 ;  /* 0x00000025002d7213 */ /* 0x000fe20000000000 */
[----:B------:R-:W1:Y:S01]  /*0940*/  I2F.RP R42, R78 ;  /* 0x0000004e002a7306 */ /* 0x000e620000209400 */
[----:B------:R-:W-:-:S02]  /*0950*/  LOP3.LUT R44, R44, 0x90, RZ, 0xc0, !PT ;  /* 0x000000902c2c7812 */ /* 0x000fc400078ec0ff */
[----:B------:R-:W-:Y:S02]  /*0960*/  CS2R R88, SRZ ;  /* 0x0000000000587805 */ /* 0x000fe4000001ff00 */
[----:B------:R-:W-:Y:S02]  /*0970*/  IABS R53, R32 ;  /* 0x0000002000357213 */ /* 0x000fe40000000000 */
[----:B------:R-:W-:Y:S02]  /*0980*/  CS2R R90, SRZ ;  /* 0x00000000005a7805 */ /* 0x000fe4000001ff00 */
[----:B------:R-:W-:Y:S02]  /*0990*/  LOP3.LUT R77, R44, 0x260, R43, 0xf8, !PT ;  /* 0x000002602c4d7812 */ /* 0x000fe400078ef82b */
[----:B------:R-:W-:Y:S02]  /*09a0*/  CS2R R84, SRZ ;  /* 0x0000000000547805 */ /* 0x000fe4000001ff00 */
[----:B------:R-:W-:Y:S01]  /*09b0*/  IABS R43, R38 ;  /* 0x00000026002b7213 */ /* 0x000fe20000000000 */
[----:B0-----:R-:W0:Y:S01]  /*09c0*/  MUFU.RCP R3, R3 ;  /* 0x0000000300037308 */ /* 0x001e220000001000 */
[----:B------:R-:W-:-:S02]  /*09d0*/  IABS R55, R31 ;  /* 0x0000001f00377213 */ /* 0x000fc40000000000 */
[----:B------:R-:W-:Y:S02]  /*09e0*/  CS2R R86, SRZ ;  /* 0x0000000000567805 */ /* 0x000fe4000001ff00 */
[----:B------:R-:W-:Y:S02]  /*09f0*/  IABS R57, R29 ;  /* 0x0000001d00397213 */ /* 0x000fe40000000000 */
[----:B------:R-:W-:Y:S02]  /*0a00*/  CS2R R80, SRZ ;  /* 0x0000000000507805 */ /* 0x000fe4000001ff00 */
[----:B------:R-:W-:Y:S02]  /*0a10*/  IABS R59, R26 ;  /* 0x0000001a003b7213 */ /* 0x000fe40000000000 */
[----:B------:R-:W-:Y:S02]  /*0a20*/  CS2R R82, SRZ ;  /* 0x0000000000527805 */ /* 0x000fe4000001ff00 */
[----:B------:R-:W-:Y:S01]  /*0a30*/  IABS R61, R24 ;  /* 0x00000018003d7213 */ /* 0x000fe20000000000 */
[----:B-1----:R-:W1:Y:S01]  /*0a40*/  MUFU.RCP R42, R42 ;  /* 0x0000002a002a7308 */ /* 0x002e620000001000 */
[----:B------:R-:W-:-:S02]  /*0a50*/  IABS R63, R22 ;  /* 0x00000016003f7213 */ /* 0x000fc40000000000 */
[----:B------:R-:W-:Y:S02]  /*0a60*/  IABS R65, R21 ;  /* 0x0000001500417213 */ /* 0x000fe40000000000 */
[----:B------:R-:W-:Y:S02]  /*0a70*/  IABS R67, R19 ;  /* 0x0000001300437213 */ /* 0x000fe40000000000 */
[----:B------:R-:W-:Y:S01]  /*0a80*/  IABS R69, R16 ;  /* 0x0000001000457213 */ /* 0x000fe20000000000 */
[----:B0-----:R-:W-:Y:S01]  /*0a90*/  VIADD R4, R3, 0xffffffe ;  /* 0x0ffffffe03047836 */ /* 0x001fe20000000000 */
[----:B------:R-:W-:Y:S02]  /*0aa0*/  IABS R71, R14 ;  /* 0x0000000e00477213 */ /* 0x000fe40000000000 */
[----:B------:R-:W-:Y:S01]  /*0ab0*/  IABS R73, R12 ;  /* 0x0000000c00497213 */ /* 0x000fe20000000000 */
[----:B------:R0:W2:Y:S01]  /*0ac0*/  F2I.FTZ.U32.TRUNC.NTZ R5, R4 ;  /* 0x0000000400057305 */ /* 0x0000a2000021f000 */
[----:B------:R-:W-:-:S02]  /*0ad0*/  IABS R79, R7 ;  /* 0x00000007004f7213 */ /* 0x000fc40000000000 */
[----:B------:R-:W-:Y:S01]  /*0ae0*/  IABS R75, R11 ;  /* 0x0000000b004b7213 */ /* 0x000fe20000000000 */
[----:B-1----:R-:W-:Y:S01]  /*0af0*/  VIADD R40, R42, 0xffffffe ;  /* 0x0ffffffe2a287836 */ /* 0x002fe20000000000 */
[C---:B------:R-:W-:Y:S02]  /*0b00*/  LOP3.LUT R170, R198.reuse, 0x1e, RZ, 0xfc, !PT ;  /* 0x0000001ec6aa7812 */ /* 0x040fe400078efcff */
[C---:B------:R-:W-:Y:S01]  /*0b10*/  LOP3.LUT R172, R198.reuse, 0x1c, RZ, 0xfc, !PT ;  /* 0x0000001cc6ac7812 */ /* 0x040fe200078efcff */
[----:B------:R1:W3:Y:S01]  /*0b20*/  F2I.FTZ.U32.TRUNC.NTZ R41, R40 ;  /* 0x0000002800297305 */ /* 0x0002e2000021f000 */
[----:B0-----:R-:W-:Y:S01]  /*0b30*/  IMAD.MOV.U32 R4, RZ, RZ, RZ ;  /* 0x000000ffff047224 */ /* 0x001fe200078e00ff */
[C---:B------:R-:W-:Y:S02]  /*0b40*/  LOP3.LUT R174, R198.reuse, 0x1a, RZ, 0xfc, !PT ;  /* 0x0000001ac6ae7812 */ /* 0x040fe400078efcff */
[C---:B------:R-:W-:Y:S02]  /*0b50*/  LOP3.LUT R176, R198.reuse, 0x18, RZ, 0xfc, !PT ;  /* 0x00000018c6b07812 */ /* 0x040fe400078efcff */
[C---:B------:R-:W-:Y:S01]  /*0b60*/  LOP3.LUT R178, R198.reuse, 0x16, RZ, 0xfc, !PT ;  /* 0x00000016c6b27812 */ /* 0x040fe200078efcff */
[----:B--2---:R-:W-:Y:S01]  /*0b70*/  IMAD.MOV R3, RZ, RZ, -R5 ;  /* 0x000000ffff037224 */ /* 0x004fe200078e0a05 */
[C---:B------:R-:W-:Y:S01]  /*0b80*/  LOP3.LUT R180, R198.reuse, 0x14, RZ, 0xfc, !PT ;  /* 0x00000014c6b47812 */ /* 0x040fe200078efcff */
[----:B-1----:R-:W-:Y:S01]  /*0b90*/  IMAD.MOV.U32 R40, RZ, RZ, RZ ;  /* 0x000000ffff287224 */ /* 0x002fe200078e00ff */
[C---:B------:R-:W-:Y:S01]  /*0ba0*/  LOP3.LUT R182, R198.reuse, 0x12, RZ, 0xfc, !PT ;  /* 0x00000012c6b67812 */ /* 0x040fe200078efcff */
[----:B------:R-:W-:Y:S01]  /*0bb0*/  IMAD R3, R3, R76, RZ ;  /* 0x0000004c03037224 */ /* 0x000fe200078e02ff */
[----:B------:R-:W-:-:S02]  /*0bc0*/  LOP3.LUT R184, R198, 0x10, RZ, 0xfc, !PT ;  /* 0x00000010c6b87812 */ /* 0x000fc400078efcff */
[C---:B------:R-:W-:Y:S01]  /*0bd0*/  LOP3.LUT R186, R198.reuse, 0xe, RZ, 0xfc, !PT ;  /* 0x0000000ec6ba7812 */ /* 0x040fe200078efcff */
[----:B---3--:R-:W-:Y:S01]  /*0be0*/  IMAD.MOV R49, RZ, RZ, -R41 ;  /* 0x000000ffff317224 */ /* 0x008fe200078e0a29 */
[C---:B------:R-:W-:Y:S01]  /*0bf0*/  LOP3.LUT R188, R198.reuse, 0xc, RZ, 0xfc, !PT ;  /* 0x0000000cc6bc7812 */ /* 0x040fe200078efcff */
[----:B------:R-:W-:Y:S01]  /*0c00*/  IMAD.HI.U32 R4, R5, R3, R4 ;  /* 0x0000000305047227 */ /* 0x000fe200078e0004 */
[C---:B------:R-:W-:Y:S02]  /*0c10*/  LOP3.LUT R190, R198.reuse, 0xa, RZ, 0xfc, !PT ;  /* 0x0000000ac6be7812 */ /* 0x040fe400078efcff */
[----:B------:R-:W-:Y:S01]  /*0c20*/  LOP3.LUT R192, R198, 0x8, RZ, 0xfc, !PT ;  /* 0x00000008c6c07812 */ /* 0x000fe200078efcff */
[----:B------:R-:W-:Y:S01]  /*0c30*/  IMAD R3, R49, R78, RZ ;  /* 0x0000004e31037224 */ /* 0x000fe200078e02ff */
[----:B------:R-:W-:Y:S01]  /*0c40*/  IABS R49, R34 ;  /* 0x0000002200317213 */ /* 0x000fe20000000000 */
[----:B------:R-:W-:Y:S01]  /*0c50*/  IMAD.HI.U32 R5, R4, R45, RZ ;  /* 0x0000002d04057227 */ /* 0x000fe200078e00ff */
[----:B------:R-:W-:-:S02]  /*0c60*/  LOP3.LUT R194, R198, 0x6, RZ, 0xfc, !PT ;  /* 0x00000006c6c27812 */ /* 0x000fc400078efcff */
[C---:B------:R-:W-:Y:S01]  /*0c70*/  LOP3.LUT R196, R198.reuse, 0x4, RZ, 0xfc, !PT ;  /* 0x00000004c6c47812 */ /* 0x040fe200078efcff */
[----:B------:R-:W-:Y:S01]  /*0c80*/  IMAD.HI.U32 R72, R41, R3, R40 ;  /* 0x0000000329487227 */ /* 0x000fe200078e0028 */
[----:B------:R-:W-:Y:S02]  /*0c90*/  IABS R41, R35 ;  /* 0x0000002300297213 */ /* 0x000fe40000000000 */
[----:B------:R-:W-:Y:S01]  /*0ca0*/  LOP3.LUT R200, R198, 0x2, RZ, 0xfc, !PT ;  /* 0x00000002c6c87812 */ /* 0x000fe200078efcff */
[----:B------:R-:W-:Y:S01]  /*0cb0*/  IMAD.HI.U32 R3, R4, R43, RZ ;  /* 0x0000002b04037227 */ /* 0x000fe200078e00ff */
[C---:B------:R-:W-:Y:S02]  /*0cc0*/  LOP3.LUT R161, R6.reuse, 0x8, RZ, 0x3c, !PT ;  /* 0x0000000806a17812 */ /* 0x040fe400078e3cff */
[----:B------:R-:W-:Y:S01]  /*0cd0*/  LOP3.LUT R163, R6, 0x10, RZ, 0x3c, !PT ;  /* 0x0000001006a37812 */ /* 0x000fe200078e3cff */
[----:B------:R-:W-:Y:S01]  /*0ce0*/  IMAD.HI.U32 R40, R4, R47, RZ ;  /* 0x0000002f04287227 */ /* 0x000fe200078e00ff */
[----:B------:R-:W-:-:S03]  /*0cf0*/  LOP3.LUT R165, R6, 0x18, RZ, 0x3c, !PT ;  /* 0x0000001806a57812 */ /* 0x000fc600078e3cff */
[----:B------:R-:W-:Y:S02]  /*0d00*/  IMAD.MOV R3, RZ, RZ, -R3 ;  /* 0x000000ffff037224 */ /* 0x000fe400078e0a03 */
[----:B------:R-:W-:Y:S02]  /*0d10*/  IMAD.MOV R40, RZ, RZ, -R40 ;  /* 0x000000ffff287224 */ /* 0x000fe400078e0a28 */
[----:B------:R-:W-:Y:S02]  /*0d20*/  IMAD.MOV R42, RZ, RZ, -R5 ;  /* 0x000000ffff2a7224 */ /* 0x000fe400078e0a05 */
[----:B------:R-:W-:Y:S02]  /*0d30*/  IMAD R5, R76, R3, R43 ;  /* 0x000000034c057224 */ /* 0x000fe400078e022b */
[----:B------:R-:W-:-:S03]  /*0d40*/  IMAD.HI.U32 R3, R4, R41, RZ ;  /* 0x0000002904037227 */ /* 0x000fc600078e00ff */
[C---:B------:R-:W-:Y:S01]  /*0d50*/  ISETP.GT.U32.AND P0, PT, R76.reuse, R5, PT ;  /* 0x000000054c00720c */ /* 0x040fe20003f04070 */
[----:B------:R-:W-:Y:S01]  /*0d60*/  IMAD R43, R76, R40, R47 ;  /* 0x000000284c2b7224 */ /* 0x000fe200078e022f */
[----:B------:R-:W-:Y:S01]  /*0d70*/  IABS R47, R33 ;  /* 0x00000021002f7213 */ /* 0x000fe20000000000 */
[----:B------:R-:W-:-:S03]  /*0d80*/  IMAD.HI.U32 R40, R4, R49, RZ ;  /* 0x0000003104287227 */ /* 0x000fc600078e00ff */
[C---:B------:R-:W-:Y:S01]  /*0d90*/  ISETP.GT.U32.AND P1, PT, R76.reuse, R43, PT ;  /* 0x0000002b4c00720c */ /* 0x040fe20003f24070 */
[----:B------:R-:W-:Y:S02]  /*0da0*/  IMAD.MOV R3, RZ, RZ, -R3 ;  /* 0x000000ffff037224 */ /* 0x000fe400078e0a03 */
[----:B------:R-:W-:Y:S02]  /*0db0*/  IMAD.MOV R40, RZ, RZ, -R40 ;  /* 0x000000ffff287224 */ /* 0x000fe400078e0a28 */
[C---:B------:R-:W-:Y:S02]  /*0dc0*/  IMAD R42, R76.reuse, R42, R45 ;  /* 0x0000002a4c2a7224 */ /* 0x040fe400078e022d */
[C---:B------:R-:W-:Y:S02]  /*0dd0*/  IMAD R44, R76.reuse, R3, R41 ;  /* 0x000000034c2c7224 */ /* 0x040fe400078e0229 */
[----:B------:R-:W-:Y:S01]  /*0de0*/  IMAD R45, R76, R40, R49 ;  /* 0x000000284c2d7224 */ /* 0x000fe200078e0231 */
[----:B------:R-:W-:Y:S01]  /*0df0*/  IABS R49, R30 ;  /* 0x0000001e00317213 */ /* 0x000fe20000000000 */
[----:B------:R-:W-:Y:S01]  /*0e00*/  IMAD.HI.U32 R3, R4, R47, RZ ;  /* 0x0000002f04037227 */ /* 0x000fe200078e00ff */
[----:B------:R-:W-:-:S02]  /*0e10*/  ISETP.GT.U32.AND P5, PT, R76, R42, PT ;  /* 0x0000002a4c00720c */ /* 0x000fc40003fa4070 */
[----:B------:R-:W-:Y:S01]  /*0e20*/  ISETP.GT.U32.AND P2, PT, R76, R44, PT ;  /* 0x0000002c4c00720c */ /* 0x000fe20003f44070 */
[----:B------:R-:W-:Y:S01]  /*0e30*/  IMAD.HI.U32 R40, R4, R53, RZ ;  /* 0x0000003504287227 */ /* 0x000fe200078e00ff */
[----:B------:R-:W-:-:S03]  /*0e40*/  ISETP.GT.U32.AND P3, PT, R76, R45, PT ;  /* 0x0000002d4c00720c */ /* 0x000fc60003f64070 */
[----:B------:R-:W-:Y:S02]  /*0e50*/  IMAD.MOV R3, RZ, RZ, -R3 ;  /* 0x000000ffff037224 */ /* 0x000fe400078e0a03 */
[----:B------:R-:W-:-:S04]  /*0e60*/  IMAD.HI.U32 R41, R4, R55, RZ ;  /* 0x0000003704297227 */ /* 0x000fc800078e00ff */
[----:B------:R-:W-:Y:S02]  /*0e70*/  IMAD.MOV R40, RZ, RZ, -R40 ;  /* 0x000000ffff287224 */ /* 0x000fe400078e0a28 */
[C---:B------:R-:W-:Y:S02]  /*0e80*/  IMAD R46, R76.reuse, R3, R47 ;  /* 0x000000034c2e7224 */ /* 0x040fe400078e022f */
[----:B------:R-:W-:Y:S02]  /*0e90*/  IMAD.MOV R41, RZ, RZ, -R41 ;  /* 0x000000ffff297224 */ /* 0x000fe400078e0a29 */
[----:B------:R-:W-:Y:S01]  /*0ea0*/  IMAD R47, R76, R40, R53 ;  /* 0x000000284c2f7224 */ /* 0x000fe200078e0235 */
[----:B------:R-:W-:Y:S01]  /*0eb0*/  IABS R53, R28 ;  /* 0x0000001c00357213 */ /* 0x000fe20000000000 */
[----:B------:R-:W-:Y:S01]  /*0ec0*/  IMAD.HI.U32 R3, R4, R49, RZ ;  /* 0x0000003104037227 */ /* 0x000fe200078e00ff */
[----:B------:R-:W-:-:S03]  /*0ed0*/  ISETP.GT.U32.AND P4, PT, R76, R46, PT ;  /* 0x0000002e4c00720c */ /* 0x000fc60003f84070 */
[----:B------:R-:W-:-:S04]  /*0ee0*/  IMAD.HI.U32 R40, R4, R57, RZ ;  /* 0x0000003904287227 */ /* 0x000fc800078e00ff */
[C---:B------:R-:W-:Y:S01]  /*0ef0*/  IMAD R48, R76.reuse, R41, R55 ;  /* 0x000000294c307224 */ /* 0x040fe200078e0237 */
[----:B------:R-:W-:Y:S01]  /*0f00*/  IABS R55, R27 ;  /* 0x0000001b00377213 */ /* 0x000fe20000000000 */
[----:B------:R-:W-:Y:S02]  /*0f10*/  IMAD.MOV R3, RZ, RZ, -R3 ;  /* 0x000000ffff037224 */ /* 0x000fe400078e0a03 */
[----:B------:R-:W-:Y:S02]  /*0f20*/  IMAD.MOV R40, RZ, RZ, -R40 ;  /* 0x000000ffff287224 */ /* 0x000fe400078e0a28 */
[C---:B------:R-:W-:Y:S02]  /*0f30*/  IMAD R49, R76.reuse, R3, R49 ;  /* 0x000000034c317224 */ /* 0x040fe400078e0231 */
[----:B------:R-:W-:Y:S01]  /*0f40*/  IMAD R52, R76, R40, R57 ;  /* 0x000000284c347224 */ /* 0x000fe200078e0239 */
[----:B------:R-:W-:Y:S01]  /*0f50*/  IABS R57, R25 ;  /* 0x0000001900397213 */ /* 0x000fe20000000000 */
[----:B------:R-:W-:-:S04]  /*0f60*/  IMAD.HI.U32 R3, R4, R53, RZ ;  /* 0x0000003504037227 */ /* 0x000fc800078e00ff */
[----:B------:R-:W-:-:S04]  /*0f70*/  IMAD.HI.U32 R40, R4, R55, RZ ;  /* 0x0000003704287227 */ /* 0x000fc800078e00ff */
[----:B------:R-:W-:-:S04]  /*0f80*/  IMAD.HI.U32 R41, R4, R59, RZ ;  /* 0x0000003b04297227 */ /* 0x000fc800078e00ff */
[----:B------:R-:W-:Y:S02]  /*0f90*/  IMAD.MOV R3, RZ, RZ, -R3 ;  /* 0x000000ffff037224 */ /* 0x000fe400078e0a03 */
[----:B------:R-:W-:Y:S02]  /*0fa0*/  IMAD.MOV R40, RZ, RZ, -R40 ;  /* 0x000000ffff287224 */ /* 0x000fe400078e0a28 */
[----:B------:R-:W-:Y:S02]  /*0fb0*/  IMAD.MOV R41, RZ, RZ, -R41 ;  /* 0x000000ffff297224 */ /* 0x000fe400078e0a29 */
[C---:B------:R-:W-:Y:S02]  /*0fc0*/  IMAD R53, R76.reuse, R3, R53 ;  /* 0x000000034c357224 */ /* 0x040fe400078e0235 */
[----:B------:R-:W-:Y:S02]  /*0fd0*/  IMAD R54, R76, R40, R55 ;  /* 0x000000284c367224 */ /* 0x000fe400078e0237 */
[----:B------:R-:W-:-:S04]  /*0fe0*/  IMAD.HI.U32 R3, R4, R57, RZ ;  /* 0x0000003904037227 */ /* 0x000fc800078e00ff */
        /* <DEDUP_REMOVED lines=10> */
[----:B------:R-:W-:Y:S02]  /*1090*/  IMAD.MOV R3, RZ, RZ, -R3 ;  /* 0x000000ffff037224 */ /* 0x000fe400078e0a03 */
[----:B------:R-:W-:-:S04]  /*10a0*/  IMAD.HI.U32 R41, R4, R65, RZ ;  /* 0x0000004104297227 */ /* 0x000fc800078e00ff */
[----:B------:R-:W-:Y:S02]  /*10b0*/  IMAD.MOV R40, RZ, RZ, -R40 ;  /* 0x000000ffff287224 */ /* 0x000fe400078e0a28 */
[C---:B------:R-:W-:Y:S02]  /*10c0*/  IMAD R58, R76.reuse, R3, R59 ;  /* 0x000000034c3a7224 */ /* 0x040fe400078e023b */
[----:B------:R-:W-:Y:S02]  /*10d0*/  IMAD.MOV R41, RZ, RZ, -R41 ;  /* 0x000000ffff297224 */ /* 0x000fe400078e0a29 */
[----:B------:R-:W-:Y:S01]  /*10e0*/  IMAD R59, R76, R40, R63 ;  /* 0x000000284c3b7224 */ /* 0x000fe200078e023f */
[----:B------:R-:W-:Y:S01]  /*10f0*/  IABS R63, R18 ;  /* 0x00000012003f7213 */ /* 0x000fe20000000000 */
        /* <DEDUP_REMOVED lines=29> */
[----:B------:R-:W-:Y:S02]  /*12d0*/  IMAD.MOV R40, RZ, RZ, -R40 ;  /* 0x000000ffff287224 */ /* 0x000fe400078e0a28 */
[C---:B------:R-:W-:Y:S02]  /*12e0*/  IMAD R68, R76.reuse, R3, R69 ;  /* 0x000000034c447224 */ /* 0x040fe400078e0245 */
[----:B------:R-:W-:Y:S01]  /*12f0*/  IMAD R69, R76, R40, R73 ;  /* 0x000000284c457224 */ /* 0x000fe200078e0249 */
[----:B------:R-:W-:Y:S01]  /*1300*/  IABS R73, R8 ;  /* 0x0000000800497213 */ /* 0x000fe20000000000 */
[----:B------:R-:W-:-:S04]  /*1310*/  IMAD.HI.U32 R40, R4, R79, RZ ;  /* 0x0000004f04287227 */ /* 0x000fc800078e00ff */
[----:B------:R-:W-:Y:S02]  /*1320*/  IMAD.MOV R40, RZ, RZ, -R40 ;  /* 0x000000ffff287224 */ /* 0x000fe400078e0a28 */
[--C-:B------:R-:W-:Y:S02]  /*1330*/  @!P0 IMAD.IADD R5, R5, 0x1, -R76.reuse ;  /* 0x0000000105058824 */ /* 0x100fe400078e0a4c */
[C---:B------:R-:W-:Y:S02]  /*1340*/  IMAD R74, R76.reuse, R40, R79 ;  /* 0x000000284c4a7224 */ /* 0x040fe400078e024f */
[--C-:B------:R-:W-:Y:S01]  /*1350*/  @!P1 IMAD.IADD R43, R43, 0x1, -R76.reuse ;  /* 0x000000012b2b9824 */ /* 0x100fe200078e0a4c */
[----:B------:R-:W-:Y:S01]  /*1360*/  ISETP.GT.U32.AND P1, PT, R76, R5, PT ;  /* 0x000000054c00720c */ /* 0x000fe20003f24070 */
[--C-:B------:R-:W-:Y:S01]  /*1370*/  @!P5 IMAD.IADD R42, R42, 0x1, -R76.reuse ;  /* 0x000000012a2ad824 */ /* 0x100fe200078e0a4c */
[----:B------:R-:W-:Y:S01]  /*1380*/  ISETP.GT.U32.AND P6, PT, R76, R74, PT ;  /* 0x0000004a4c00720c */ /* 0x000fe20003fc4070 */
[----:B------:R-:W-:-:S02]  /*1390*/  @!P2 IMAD.IADD R44, R44, 0x1, -R76 ;  /* 0x000000012c2ca824 */ /* 0x000fc400078e0a4c */
[--C-:B------:R-:W-:Y:S01]  /*13a0*/  @!P3 IMAD.IADD R45, R45, 0x1, -R76.reuse ;  /* 0x000000012d2db824 */ /* 0x100fe200078e0a4c */
[----:B------:R-:W-:Y:S01]  /*13b0*/  ISETP.GT.U32.AND P2, PT, R76, R42, PT ;  /* 0x0000002a4c00720c */ /* 0x000fe20003f44070 */
[--C-:B------:R-:W-:Y:S01]  /*13c0*/  @!P4 IMAD.IADD R46, R46, 0x1, -R76.reuse ;  /* 0x000000012e2ec824 */ /* 0x100fe200078e0a4c */
[----:B------:R-:W-:Y:S01]  /*13d0*/  ISETP.GT.U32.AND P3, PT, R76, R43, PT ;  /* 0x0000002b4c00720c */ /* 0x000fe20003f64070 */
[----:B------:R-:W-:Y:S01]  /*13e0*/  IMAD.HI.U32 R41, R4, R75, RZ ;  /* 0x0000004b04297227 */ /* 0x000fe200078e00ff */
[C---:B------:R-:W-:Y:S02]  /*13f0*/  ISETP.GT.U32.AND P4, PT, R76.reuse, R44, PT ;  /* 0x0000002c4c00720c */ /* 0x040fe40003f84070 */
[C---:B------:R-:W-:Y:S01]  /*1400*/  ISETP.GT.U32.AND P5, PT, R76.reuse, R45, PT ;  /* 0x0000002d4c00720c */ /* 0x040fe20003fa4070 */
[--C-:B------:R-:W-:Y:S01]  /*1410*/  @!P1 IMAD.IADD R5, R5, 0x1, -R76.reuse ;  /* 0x0000000105059824 */ /* 0x100fe200078e0a4c */
[----:B------:R-:W-:Y:S01]  /*1420*/  ISETP.GT.U32.AND P1, PT, R76, R48, PT ;  /* 0x000000304c00720c */ /* 0x000fe20003f24070 */
[----:B------:R-:W-:Y:S01]  /*1430*/  @!P6 IMAD.IADD R74, R74, 0x1, -R76 ;  /* 0x000000014a4ae824 */ /* 0x000fe200078e0a4c */
[----:B------:R-:W-:Y:S01]  /*1440*/  ISETP.GT.U32.AND P6, PT, R76, R46, PT ;  /* 0x0000002e4c00720c */ /* 0x000fe20003fc4070 */
[----:B------:R-:W-:-:S02]  /*1450*/  IMAD.MOV R41, RZ, RZ, -R41 ;  /* 0x000000ffff297224 */ /* 0x000fc400078e0a29 */
[--C-:B------:R-:W-:Y:S01]  /*1460*/  @!P2 IMAD.IADD R42, R42, 0x1, -R76.reuse ;  /* 0x000000012a2aa824 */ /* 0x100fe200078e0a4c */
[C---:B------:R-:W-:Y:S01]  /*1470*/  ISETP.GT.U32.AND P0, PT, R76.reuse, R74, PT ;  /* 0x0000004a4c00720c */ /* 0x040fe20003f04070 */
[--C-:B------:R-:W-:Y:S01]  /*1480*/  @!P3 IMAD.IADD R43, R43, 0x1, -R76.reuse ;  /* 0x000000012b2bb824 */ /* 0x100fe200078e0a4c */
[----:B------:R-:W-:Y:S01]  /*1490*/  ISETP.GT.U32.AND P2, PT, R76, R49, PT ;  /* 0x000000314c00720c */ /* 0x000fe20003f44070 */
[--C-:B------:R-:W-:Y:S01]  /*14a0*/  @!P4 IMAD.IADD R44, R44, 0x1, -R76.reuse ;  /* 0x000000012c2cc824 */ /* 0x100fe200078e0a4c */
[C---:B------:R-:W-:Y:S01]  /*14b0*/  ISETP.GT.U32.AND P3, PT, R76.reuse, R52, PT ;  /* 0x000000344c00720c */ /* 0x040fe20003f64070 */
[--C-:B------:R-:W-:Y:S01]  /*14c0*/  @!P5 IMAD.IADD R45, R45, 0x1, -R76.reuse ;  /* 0x000000012d2dd824 */ /* 0x100fe200078e0a4c */
[----:B------:R-:W-:Y:S01]  /*14d0*/  ISETP.GT.U32.AND P4, PT, R76, R53, PT ;  /* 0x000000354c00720c */ /* 0x000fe20003f84070 */
[--C-:B------:R-:W-:Y:S01]  /*14e0*/  @!P1 IMAD.IADD R48, R48, 0x1, -R76.reuse ;  /* 0x0000000130309824 */ /* 0x100fe200078e0a4c */
[----:B------:R-:W-:Y:S01]  /*14f0*/  ISETP.GT.U32.AND P1, PT, R76, R57, PT ;  /* 0x000000394c00720c */ /* 0x000fe20003f24070 */
[----:B------:R-:W-:Y:S01]  /*1500*/  @!P6 IMAD.IADD R46, R46, 0x1, -R76 ;  /* 0x000000012e2ee824 */ /* 0x000fe200078e0a4c */
[----:B------:R-:W-:Y:S01]  /*1510*/  ISETP.GT.U32.AND P5, PT, R76, R54, PT ;  /* 0x000000364c00720c */ /* 0x000fe20003fa4070 */
[----:B------:R-:W-:Y:S01]  /*1520*/  IMAD.HI.U32 R3, R4, R71, RZ ;  /* 0x0000004704037227 */ /* 0x000fe200078e00ff */
[----:B------:R-:W-:-:S03]  /*1530*/  ISETP.GT.U32.AND P6, PT, R76, R55, PT ;  /* 0x000000374c00720c */ /* 0x000fc60003fc4070 */
[--C-:B------:R-:W-:Y:S01]  /*1540*/  @!P0 IMAD.IADD R74, R74, 0x1, -R76.reuse ;  /* 0x000000014a4a8824 */ /* 0x100fe200078e0a4c */
[C---:B------:R-:W-:Y:S01]  /*1550*/  ISETP.GT.U32.AND P0, PT, R76.reuse, R47, PT ;  /* 0x0000002f4c00720c */ /* 0x040fe20003f04070 */
[--C-:B------:R-:W-:Y:S01]  /*1560*/  @!P2 IMAD.IADD R49, R49, 0x1, -R76.reuse ;  /* 0x000000013131a824 */ /* 0x100fe200078e0a4c */
[----:B------:R-:W-:Y:S01]  /*1570*/  ISETP.GT.U32.AND P2, PT, R76, R58, PT ;  /* 0x0000003a4c00720c */ /* 0x000fe20003f44070 */
[--C-:B------:R-:W-:Y:S01]  /*1580*/  @!P3 IMAD.IADD R52, R52, 0x1, -R76.reuse ;  /* 0x000000013434b824 */ /* 0x100fe200078e0a4c */
[C---:B------:R-:W-:Y:S01]  /*1590*/  ISETP.GT.U32.AND P3, PT, R76.reuse, R59, PT ;  /* 0x0000003b4c00720c */ /* 0x040fe20003f64070 */
[--C-:B------:R-:W-:Y:S01]  /*15a0*/  @!P4 IMAD.IADD R53, R53, 0x1, -R76.reuse ;  /* 0x000000013535c824 */ /* 0x100fe200078e0a4c */
[C---:B------:R-:W-:Y:S01]  /*15b0*/  ISETP.GT.U32.AND P4, PT, R76.reuse, R60, PT ;  /* 0x0000003c4c00720c */ /* 0x040fe20003f84070 */
        /* <DEDUP_REMOVED lines=16> */
[C---:B------:R-:W-:Y:S01]  /*16c0*/  ISETP.GT.U32.AND P1, PT, R76.reuse, R57, PT ;  /* 0x000000394c00720c */ /* 0x040fe20003f24070 */
[----:B------:R-:W-:Y:S01]  /*16d0*/  IMAD R70, R76, R41, R75 ;  /* 0x000000294c467224 */ /* 0x000fe200078e024b */
[----:B------:R-:W-:Y:S01]  /*16e0*/  IABS R41, R9 ;  /* 0x0000000900297213 */ /* 0x000fe20000000000 */
        /* <DEDUP_REMOVED lines=12> */
[----:B------:R-:W-:Y:S01]  /*17b0*/  IMAD.MOV R3, RZ, RZ, -R3 ;  /* 0x000000ffff037224 */ /* 0x000fe200078e0a03 */
[----:B------:R-:W-:Y:S01]  /*17c0*/  ISETP.GT.U32.AND P1, PT, R76, R64, PT ;  /* 0x000000404c00720c */ /* 0x000fe20003f24070 */
[--C-:B------:R-:W-:Y:S01]  /*17d0*/  @!P0 IMAD.IADD R48, R48, 0x1, -R76.reuse ;  /* 0x0000000130308824 */ /* 0x100fe200078e0a4c */
[C---:B------:R-:W-:Y:S01]  /*17e0*/  ISETP.GT.U32.AND P0, PT, R76.reuse, R56, PT ;  /* 0x000000384c00720c */ /* 0x040fe20003f04070 */
[C---:B------:R-:W-:Y:S01]  /*17f0*/  IMAD R71, R76.reuse, R3, R71 ;  /* 0x000000034c477224 */ /* 0x040fe200078e0247 */
[----:B------:R-:W-:Y:S01]  /*1800*/  IABS R75, R39 ;  /* 0x00000027004b7213 */ /* 0x000fe20000000000 */
[--C-:B------:R-:W-:Y:S01]  /*1810*/  @!P6 IMAD.IADD R55, R55, 0x1, -R76.reuse ;  /* 0x000000013737e824 */ /* 0x100fe200078e0a4c */
[----:B------:R-:W-:Y:S01]  /*1820*/  ISETP.GT.U32.AND P6, PT, R76, R62, PT ;  /* 0x0000003e4c00720c */ /* 0x000fe20003fc4070 */
[--C-:B------:R-:W-:Y:S01]  /*1830*/  @!P2 IMAD.IADD R58, R58, 0x1, -R76.reuse ;  /* 0x000000013a3aa824 */ /* 0x100fe200078e0a4c */
[C---:B------:R-:W-:Y:S01]  /*1840*/  ISETP.GT.U32.AND P2, PT, R76.reuse, R65, PT ;  /* 0x000000414c00720c */ /* 0x040fe20003f44070 */
[--C-:B------:R-:W-:Y:S01]  /*1850*/  @!P3 IMAD.IADD R59, R59, 0x1, -R76.reuse ;  /* 0x000000013b3bb824 */ /* 0x100fe200078e0a4c */
[----:B------:R-:W-:Y:S01]  /*1860*/  ISETP.GT.U32.AND P3, PT, R76, R66, PT ;  /* 0x000000424c00720c */ /* 0x000fe20003f64070 */
[----:B------:R-:W-:Y:S01]  /*1870*/  @!P4 IMAD.IADD R60, R60, 0x1, -R76 ;  /* 0x000000013c3cc824 */ /* 0x000fe200078e0a4c */
[----:B------:R-:W-:Y:S01]  /*1880*/  ISETP.GT.U32.AND P4, PT, R76, R67, PT ;  /* 0x000000434c00720c */ /* 0x000fe20003f84070 */
[----:B------:R-:W-:-:S04]  /*1890*/  IMAD.HI.U32 R3, R4, R41, RZ ;  /* 0x0000002904037227 */ /* 0x000fc800078e00ff */
[--C-:B------:R-:W-:Y:S01]  /*18a0*/  @!P0 IMAD.IADD R56, R56, 0x1, -R76.reuse ;  /* 0x0000000138388824 */ /* 0x100fe200078e0a4c */
[C---:B------:R-:W-:Y:S01]  /*18b0*/  ISETP.GT.U32.AND P0, PT, R76.reuse, R63, PT ;  /* 0x0000003f4c00720c */ /* 0x040fe20003f04070 */
[----:B------:R-:W-:Y:S01]  /*18c0*/  @!P5 IMAD.IADD R61, R61, 0x1, -R76 ;  /* 0x000000013d3dd824 */ /* 0x000fe200078e0a4c */
[----:B------:R-:W-:Y:S01]  /*18d0*/  ISETP.GT.U32.AND P5, PT, R76, R68, PT ;  /* 0x000000444c00720c */ /* 0x000fe20003fa4070 */
[----:B------:R-:W-:-:S04]  /*18e0*/  IMAD.HI.U32 R4, R4, R73, RZ ;  /* 0x0000004904047227 */ /* 0x000fc800078e00ff */
[----:B------:R-:W-:-:S04]  /*18f0*/  IMAD.HI.U32 R72, R72, R75, RZ ;  /* 0x0000004b48487227 */ /* 0x000fc800078e00ff */
[----:B------:R-:W-:Y:S01]  /*1900*/  @!P1 IMAD.IADD R64, R64, 0x1, -R76 ;  /* 0x0000000140409824 */ /* 0x000fe200078e0a4c */
[C---:B------:R-:W-:Y:S01]  /*1910*/  ISETP.GT.U32.AND P1, PT, R76.reuse, R71, PT ;  /* 0x000000474c00720c */ /* 0x040fe20003f24070 */
[----:B------:R-:W-:Y:S02]  /*1920*/  IMAD.MOV R3, RZ, RZ, -R3 ;  /* 0x000000ffff037224 */ /* 0x000fe400078e0a03 */
[----:B------:R-:W-:Y:S02]  /*1930*/  IMAD.MOV R4, RZ, RZ, -R4 ;  /* 0x000000ffff047224 */ /* 0x000fe400078e0a04 */
[----:B------:R-:W-:Y:S02]  /*1940*/  IMAD.MOV R40, RZ, RZ, -R72 ;  /* 0x000000ffff287224 */ /* 0x000fe400078e0a48 */
[C---:B------:R-:W-:Y:S01]  /*1950*/  IMAD R72, R76.reuse, R3, R41 ;  /* 0x000000034c487224 */ /* 0x040fe200078e0229 */
[----:B------:R-:W-:Y:S01]  /*1960*/  SHF.R.S32.HI R3, RZ, 0x1f, R2 ;  /* 0x0000001fff037819 */ /* 0x000fe20000011402 */
[----:B------:R-:W-:Y:S01]  /*1970*/  IMAD R73, R76, R4, R73 ;  /* 0x000000044c497224 */ /* 0x000fe200078e0249 */
[----:B------:R-:W-:Y:S01]  /*1980*/  LOP3.LUT R4, R0, 0x3, RZ, 0xc0, !PT ;  /* 0x0000000300047812 */ /* 0x000fe200078ec0ff */
[----:B------:R-:W-:Y:S01]  /*1990*/  IMAD R75, R78, R40, R75 ;  /* 0x000000284e4b7224 */ /* 0x000fe200078e024b */
[----:B------:R-:W-:Y:S01]  /*19a0*/  SHF.R.U32.HI R40, RZ, 0x2, R0 ;  /* 0x00000002ff287819 */ /* 0x000fe20000011600 */
        /* <DEDUP_REMOVED lines=19> */
[C---:B------:R-:W-:Y:S01]  /*1ae0*/  ISETP.GT.U32.AND P2, PT, R76.reuse, R66, PT ;  /* 0x000000424c00720c */ /* 0x040fe20003f44070 */
[----:B------:R-:W-:Y:S01]  /*1af0*/  @!P3 IMAD.IADD R73, R73, 0x1, -R76 ;  /* 0x000000014949b824 */ /* 0x000fe200078e0a4c */
[C---:B------:R-:W-:Y:S01]  /*1b00*/  ISETP.GT.U32.AND P3, PT, R76.reuse, R67, PT ;  /* 0x000000434c00720c */ /* 0x040fe20003f64070 */
[----:B------:R-:W-:Y:S01]  /*1b10*/  @!P4 IMAD.IADD R75, R75, 0x1, -R78 ;  /* 0x000000014b4bc824 */ /* 0x000fe200078e0a4e */
        /* <DEDUP_REMOVED lines=12> */
[----:B------:R-:W-:Y:S01]  /*1be0*/  ISETP.GT.U32.AND P3, PT, R78, R75, PT ;  /* 0x0000004b4e00720c */ /* 0x000fe20003f64070 */
[--C-:B------:R-:W-:Y:S01]  /*1bf0*/  @!P4 IMAD.IADD R68, R68, 0x1, -R76.reuse ;  /* 0x000000014444c824 */ /* 0x100fe200078e0a4c */
[----:B------:R-:W-:Y:S01]  /*1c00*/  ISETP.GE.AND P4, PT, R38, RZ, PT ;  /* 0x000000ff2600720c */ /* 0x000fe20003f86270 */
[--C-:B------:R-:W-:Y:S01]  /*1c10*/  @!P5 IMAD.IADD R69, R69, 0x1, -R76.reuse ;  /* 0x000000014545d824 */ /* 0x100fe200078e0a4c */
[----:B------:R-:W-:Y:S01]  /*1c20*/  ISETP.GE.AND P5, PT, R37, RZ, PT ;  /* 0x000000ff2500720c */ /* 0x000fe20003fa6270 */
[--C-:B------:R-:W-:Y:S01]  /*1c30*/  @!P1 IMAD.IADD R71, R71, 0x1, -R76.reuse ;  /* 0x0000000147479824 */ /* 0x100fe200078e0a4c */
[----:B------:R-:W-:Y:S01]  /*1c40*/  ISETP.GE.AND P1, PT, R35, RZ, PT ;  /* 0x000000ff2300720c */ /* 0x000fe20003f26270 */
[----:B------:R-:W-:Y:S01]  /*1c50*/  IMAD R41, R4, 0x88, RZ ;  /* 0x0000008804297824 */ /* 0x000fe200078e02ff */
[----:B------:R-:W-:Y:S01]  /*1c60*/  SGXT.U32 R40, R40, 0x3 ;  /* 0x000000032828781a */ /* 0x000fe20000000000 */
[--C-:B------:R-:W-:Y:S01]  /*1c70*/  @!P0 IMAD.IADD R70, R70, 0x1, -R76.reuse ;  /* 0x0000000146468824 */ /* 0x100fe200078e0a4c */
[----:B------:R-:W-:Y:S01]  /*1c80*/  ISETP.GE.AND P0, PT, R36, RZ, PT ;  /* 0x000000ff2400720c */ /* 0x000fe20003f06270 */
[----:B------:R-:W-:Y:S01]  /*1c90*/  @!P2 IMAD.IADD R72, R72, 0x1, -R76 ;  /* 0x000000014848a824 */ /* 0x000fe200078e0a4c */
[----:B------:R-:W-:Y:S01]  /*1ca0*/  ISETP.GE.AND P2, PT, R34, RZ, PT ;  /* 0x000000ff2200720c */ /* 0x000fe20003f46270 */
[----:B------:R-:W-:Y:S01]  /*1cb0*/  @!P3 IMAD.IADD R75, R75, 0x1, -R78 ;  /* 0x000000014b4bb824 */ /* 0x000fe200078e0a4e */
[----:B------:R-:W-:Y:S01]  /*1cc0*/  ISETP.GE.AND P3, PT, R33, RZ, PT ;  /* 0x000000ff2100720c */ /* 0x000fe20003f66270 */
[----:B------:R-:W-:Y:S01]  /*1cd0*/  @!P4 IMAD.MOV R5, RZ, RZ, -R5 ;  /* 0x000000ffff05c224 */ /* 0x000fe200078e0a05 */
[----:B------:R-:W-:Y:S01]  /*1ce0*/  ISETP.GE.AND P4, PT, R32, RZ, PT ;  /* 0x000000ff2000720c */ /* 0x000fe20003f86270 */
[----:B------:R-:W-:Y:S01]  /*1cf0*/  @!P5 IMAD.MOV R42, RZ, RZ, -R42 ;  /* 0x000000ffff2ad224 */ /* 0x000fe200078e0a2a */
[----:B------:R-:W-:Y:S01]  /*1d00*/  ISETP.GE.AND P5, PT, R31, RZ, PT ;  /* 0x000000ff1f00720c */ /* 0x000fe20003fa6270 */
[----:B------:R-:W-:Y:S01]  /*1d10*/  @!P1 IMAD.MOV R44, RZ, RZ, -R44 ;  /* 0x000000ffff2c9224 */ /* 0x000fe200078e0a2c */
[----:B------:R-:W-:Y:S01]  /*1d20*/  ISETP.GE.AND P1, PT, R29, RZ, PT ;  /* 0x000000ff1d00720c */ /* 0x000fe20003f26270 */
[----:B------:R-:W-:Y:S01]  /*1d30*/  IMAD.SHL.U32 R4, R0, 0x2, RZ ;  /* 0x0000000200047824 */ /* 0x000fe200078e00ff */
[----:B------:R-:W-:Y:S01]  /*1d40*/  LOP3.LUT R40, R41, R40, RZ, 0xfc, !PT ;  /* 0x0000002829287212 */ /* 0x000fe200078efcff */
[----:B------:R-:W-:Y:S01]  /*1d50*/  @!P0 IMAD.MOV R43, RZ, RZ, -R43 ;  /* 0x000000ffff2b8224 */ /* 0x000fe200078e0a2b */
[----:B------:R-:W-:Y:S01]  /*1d60*/  ISETP.GE.AND P0, PT, R30, RZ, PT ;  /* 0x000000ff1e00720c */ /* 0x000fe20003f06270 */
        /* <DEDUP_REMOVED lines=10> */
[----:B------:R-:W-:Y:S01]  /*1e10*/  @!P6 IMAD.IADD R73, R73, 0x1, -R76 ;  /* 0x000000014949e824 */ /* 0x000fe200078e0a4c */
[----:B------:R-:W-:Y:S01]  /*1e20*/  LOP3.LUT R41, R77, 0x10, R4, 0x78, !PT ;  /* 0x000000104d297812 */ /* 0x000fe200078e7804 */
        /* <DEDUP_REMOVED lines=11> */
[----:B------:R-:W-:-:S02]  /*1ee0*/  ISETP.GE.AND P1, PT, R17, RZ, PT ;  /* 0x000000ff1100720c */ /* 0x000fc40003f26270 */
[----:B------:R-:W-:Y:S02]  /*1ef0*/  CS2R R76, SRZ ;  /* 0x00000000004c7805 */ /* 0x000fe4000001ff00 */
[----:B------:R-:W-:Y:S01]  /*1f00*/  LOP3.LUT R4, RZ, R51, RZ, 0x33, !PT ;  /* 0x00000033ff047212 */ /* 0x000fe200078e33ff */
        /* <DEDUP_REMOVED lines=13> */
[----:B------:R-:W-:Y:S01]  /*1fe0*/  ISETP.NE.AND P6, PT, R50, RZ, PT ;  /* 0x000000ff3200720c */ /* 0x000fe20003fc5270 */
        /* <DEDUP_REMOVED lines=11> */
[----:B------:R-:W-:-:S02]  /*20a0*/  ISETP.NE.AND P1, PT, R51, RZ, PT ;  /* 0x000000ff3300720c */ /* 0x000fc40003f25270 */
[----:B------:R-:W-:Y:S01]  /*20b0*/  LEA.HI R2, R3, R2, RZ, 0x5 ;  /* 0x0000000203027211 */ /* 0x000fe200078f28ff */
[----:B------:R-:W-:Y:S01]  /*20c0*/  @!P0 IMAD.MOV R69, RZ, RZ, -R69 ;  /* 0x000000ffff458224 */ /* 0x000fe200078e0a45 */
[C---:B------:R-:W-:Y:S01]  /*20d0*/  SEL R45, R4.reuse, R45, !P1 ;  /* 0x0000002d042d7207 */ /* 0x040fe20004800000 */
[----:B------:R-:W-:Y:S01]  /*20e0*/  @!P2 IMAD.MOV R71, RZ, RZ, -R71 ;  /* 0x000000ffff47a224 */ /* 0x000fe200078e0a47 */
[C---:B------:R-:W-:Y:S01]  /*20f0*/  SEL R42, R4.reuse, R42, !P1 ;  /* 0x0000002a042a7207 */ /* 0x040fe20004800000 */
[----:B------:R-:W-:Y:S01]  /*2100*/  @!P3 IMAD.MOV R72, RZ, RZ, -R72 ;  /* 0x000000ffff48b224 */ /* 0x000fe200078e0a48 */
[C---:B------:R-:W-:Y:S01]  /*2110*/  SEL R43, R4.reuse, R43, !P1 ;  /* 0x0000002b042b7207 */ /* 0x040fe20004800000 */
[----:B------:R-:W-:Y:S01]  /*2120*/  @!P4 IMAD.MOV R73, RZ, RZ, -R73 ;  /* 0x000000ffff49c224 */ /* 0x000fe200078e0a49 */
[C---:B------:R-:W-:Y:S01]  /*2130*/  SEL R44, R4.reuse, R44, !P1 ;  /* 0x0000002c042c7207 */ /* 0x040fe20004800000 */
[----:B------:R-:W-:Y:S01]  /*2140*/  @!P5 IMAD.MOV R74, RZ, RZ, -R74 ;  /* 0x000000ffff4ad224 */ /* 0x000fe200078e0a4a */
[----:B------:R-:W-:Y:S01]  /*2150*/  ISETP.GE.AND P0, PT, R39, RZ, PT ;  /* 0x000000ff2700720c */ /* 0x000fe20003f06270 */
[----:B------:R-:W-:Y:S01]  /*2160*/  IMAD R45, R45, UR5, RZ ;  /* 0x000000052d2d7c24 */ /* 0x000fe2000f8e02ff */
[----:B------:R-:W-:Y:S01]  /*2170*/  SEL R5, R4, R5, !P1 ;  /* 0x0000000504057207 */ /* 0x000fe20004800000 */
[----:B------:R-:W-:Y:S01]  /*2180*/  IMAD R42, R42, UR5, RZ ;  /* 0x000000052a2a7c24 */ /* 0x000fe2000f8e02ff */
[C---:B------:R-:W-:Y:S01]  /*2190*/  SEL R46, R4.reuse, R46, !P1 ;  /* 0x0000002e042e7207 */ /* 0x040fe20004800000 */
        /* <DEDUP_REMOVED lines=12> */
[----:B------:R-:W0:Y:S01]  /*2260*/  LDC R3, c[0x0][0x238] ;  /* 0x00008e00ff037b82 */ /* 0x000e220000000800 */
        /* <DEDUP_REMOVED lines=8> */
[C---:B------:R-:W-:Y:S01]  /*22f0*/  SEL R59, R4.reuse, R59, !P1 ;  /* 0x0000003b043b7207 */ /* 0x040fe20004800000 */
[----:B------:R-:W-:Y:S01]  /*2300*/  @!P0 IMAD.MOV R75, RZ, RZ, -R75 ;  /* 0x000000ffff4b8224 */ /* 0x000fe200078e0a4b */
[C---:B------:R-:W-:Y:S01]  /*2310*/  SEL R60, R4.reuse, R60, !P1 ;  /* 0x0000003c043c7207 */ /* 0x040fe20004800000 */
[----:B------:R-:W-:Y:S01]  /*2320*/  IMAD R55, R55, UR5, RZ ;  /* 0x0000000537377c24 */ /* 0x000fe2000f8e02ff */
[----:B------:R-:W-:Y:S01]  /*2330*/  SEL R61, R4, R61, !P1 ;  /* 0x0000003d043d7207 */ /* 0x000fe20004800000 */
[----:B------:R-:W-:Y:S01]  /*2340*/  IMAD R56, R56, UR5, RZ ;  /* 0x0000000538387c24 */ /* 0x000fe2000f8e02ff */
[C---:B------:R-:W-:Y:S01]  /*2350*/  SEL R62, R4.reuse, R62, !P1 ;  /* 0x0000003e043e7207 */ /* 0x040fe20004800000 */
        /* <DEDUP_REMOVED lines=25> */
[----:B------:R-:W-:Y:S01]  /*24f0*/  SHF.R.S32.HI R104, RZ, 0x1f, R45 ;  /* 0x0000001fff687819 */ /* 0x000fe2000001142d */
[----:B------:R-:W-:Y:S01]  /*2500*/  IMAD R70, R70, UR5, RZ ;  /* 0x0000000546467c24 */ /* 0x000fe2000f8e02ff */
[----:B------:R-:W-:Y:S01]  /*2510*/  SHF.R.S32.HI R98, RZ, 0x1f, R42 ;  /* 0x0000001fff627819 */ /* 0x000fe2000001142a */
[----:B------:R-:W-:Y:S01]  /*2520*/  IMAD R71, R71, UR5, RZ ;  /* 0x0000000547477c24 */ /* 0x000fe2000f8e02ff */
[----:B------:R-:W-:Y:S01]  /*2530*/  SHF.R.S32.HI R100, RZ, 0x1f, R43 ;  /* 0x0000001fff647819 */ /* 0x000fe2000001142b */
[----:B------:R-:W-:Y:S01]  /*2540*/  IMAD R72, R72, UR5, RZ ;  /* 0x0000000548487c24 */ /* 0x000fe2000f8e02ff */
[----:B------:R-:W-:Y:S01]  /*2550*/  SHF.R.S32.HI R102, RZ, 0x1f, R44 ;  /* 0x0000001fff667819 */ /* 0x000fe2000001142c */
[----:B------:R-:W-:Y:S01]  /*2560*/  IMAD R73, R73, UR5, RZ ;  /* 0x0000000549497c24 */ /* 0x000fe2000f8e02ff */
[----:B------:R-:W-:Y:S01]  /*2570*/  IADD3 R45, P1, R45, UR12, RZ ;  /* 0x0000000c2d2d7c10 */ /* 0x000fe2000ff3e0ff */
[----:B------:R-:W-:Y:S01]  /*2580*/  IMAD R4, R4, UR5, RZ ;  /* 0x0000000504047c24 */ /* 0x000fe2000f8e02ff */
[----:B------:R-:W-:Y:S01]  /*2590*/  SHF.R.S32.HI R96, RZ, 0x1f, R5 ;  /* 0x0000001fff607819 */ /* 0x000fe20000011405 */
[----:B------:R-:W-:Y:S01]  /*25a0*/  ULDC UR5, c[0x0][0x23c] ;  /* 0x00008f0000057ab9 */ /* 0x000fe20000000800 */
[----:B------:R-:W-:Y:S01]  /*25b0*/  IADD3 R167, P5, R5, UR12, RZ ;  /* 0x0000000c05a77c10 */ /* 0x000fe2000ffbe0ff */
[----:B------:R-:W-:Y:S01]  /*25c0*/  IMAD R168, R168, UR5, RZ ;  /* 0x00000005a8a87c24 */ /* 0x000fe2000f8e02ff */
[----:B------:R-:W-:Y:S01]  /*25d0*/  IADD3 R42, P4, R42, UR12, RZ ;  /* 0x0000000c2a2a7c10 */ /* 0x000fe2000ff9e0ff */
[-C--:B0-----:R-:W-:Y:S01]  /*25e0*/  IMAD R170, R170, R3.reuse, RZ ;  /* 0x00000003aaaa7224 */ /* 0x081fe200078e02ff */
[----:B------:R-:W-:Y:S01]  /*25f0*/  IADD3 R43, P3, R43, UR12, RZ ;  /* 0x0000000c2b2b7c10 */ /* 0x000fe2000ff7e0ff */
[-C--:B------:R-:W-:Y:S01]  /*2600*/  IMAD R172, R172, R3.reuse, RZ ;  /* 0x00000003acac7224 */ /* 0x080fe200078e02ff */
[----:B------:R-:W-:Y:S01]  /*2610*/  IADD3 R44, P2, R44, UR12, RZ ;  /* 0x0000000c2c2c7c10 */ /* 0x000fe2000ff5e0ff */
[-C--:B------:R-:W-:Y:S01]  /*2620*/  IMAD R174, R174, R3.reuse, RZ ;  /* 0x00000003aeae7224 */ /* 0x080fe200078e02ff */
[----:B------:R-:W-:Y:S01]  /*2630*/  IADD3.X R104, R104, UR13, RZ, P1, !PT ;  /* 0x0000000d68687c10 */ /* 0x000fe20008ffe4ff */
[-C--:B------:R-:W-:Y:S01]  /*2640*/  IMAD R176, R176, R3.reuse, RZ ;  /* 0x00000003b0b07224 */ /* 0x080fe200078e02ff */
[----:B------:R-:W-:Y:S01]  /*2650*/  @!P6 LOP3.LUT R75, RZ, R50, RZ, 0x33, !PT ;  /* 0x00000032ff4be212 */ /* 0x000fe200078e33ff */
[-C--:B------:R-:W-:Y:S01]  /*2660*/  IMAD R178, R178, R3.reuse, RZ ;  /* 0x00000003b2b27224 */ /* 0x080fe200078e02ff */
[----:B------:R-:W-:Y:S01]  /*2670*/  SHF.R.S32.HI R106, RZ, 0x1f, R46 ;  /* 0x0000001fff6a7819 */ /* 0x000fe2000001142e */
[-C--:B------:R-:W-:Y:S01]  /*2680*/  IMAD R180, R180, R3.reuse, RZ ;  /* 0x00000003b4b47224 */ /* 0x080fe200078e02ff */
[----:B------:R-:W-:Y:S01]  /*2690*/  SHF.R.S32.HI R108, RZ, 0x1f, R47 ;  /* 0x0000001fff6c7819 */ /* 0x000fe2000001142f */
[----:B------:R-:W-:Y:S01]  /*26a0*/  IMAD R75, R75, UR6, RZ ;  /* 0x000000064b4b7c24 */ /* 0x000fe2000f8e02ff */
[----:B------:R-:W-:Y:S01]  /*26b0*/  IADD3.X R96, R96, UR13, RZ, P5, !PT ;  /* 0x0000000d60607c10 */ /* 0x000fe2000affe4ff */
[-C--:B------:R-:W-:Y:S01]  /*26c0*/  IMAD R182, R182, R3.reuse, RZ ;  /* 0x00000003b6b67224 */ /* 0x080fe200078e02ff */
[----:B------:R-:W-:Y:S01]  /*26d0*/  IADD3.X R98, R98, UR13, RZ, P4, !PT ;  /* 0x0000000d62627c10 */ /* 0x000fe2000a7fe4ff */
[-C--:B------:R-:W-:Y:S01]  /*26e0*/  IMAD R184, R184, R3.reuse, RZ ;  /* 0x00000003b8b87224 */ /* 0x080fe200078e02ff */
[----:B------:R-:W-:Y:S01]  /*26f0*/  IADD3.X R100, R100, UR13, RZ, P3, !PT ;  /* 0x0000000d64647c10 */ /* 0x000fe20009ffe4ff */
[-C--:B------:R-:W-:Y:S01]  /*2700*/  IMAD R186, R186, R3.reuse, RZ ;  /* 0x00000003baba7224 */ /* 0x080fe200078e02ff */
[----:B------:R-:W-:Y:S01]  /*2710*/  IADD3.X R102, R102, UR13, RZ, P2, !PT ;  /* 0x0000000d66667c10 */ /* 0x000fe200097fe4ff */
[-C--:B------:R-:W-:Y:S01]  /*2720*/  IMAD R188, R188, R3.reuse, RZ ;  /* 0x00000003bcbc7224 */ /* 0x080fe200078e02ff */
[----:B------:R-:W-:Y:S01]  /*2730*/  SHF.R.S32.HI R118, RZ, 0x1f, R54 ;  /* 0x0000001fff767819 */ /* 0x000fe20000011436 */
[-C--:B------:R-:W-:Y:S01]  /*2740*/  IMAD R190, R190, R3.reuse, RZ ;  /* 0x00000003bebe7224 */ /* 0x080fe200078e02ff */
[----:B------:R-:W-:Y:S01]  /*2750*/  IADD3 R105, P1, R54, UR12, RZ ;  /* 0x0000000c36697c10 */ /* 0x000fe2000ff3e0ff */
[-C--:B------:R-:W-:Y:S01]  /*2760*/  IMAD R192, R192, R3.reuse, RZ ;  /* 0x00000003c0c07224 */ /* 0x080fe200078e02ff */
[----:B------:R-:W-:Y:S01]  /*2770*/  IADD3 R46, P0, R46, UR12, RZ ;  /* 0x0000000c2e2e7c10 */ /* 0x000fe2000ff1e0ff */
[-C--:B------:R-:W-:Y:S01]  /*2780*/  IMAD R194, R194, R3.reuse, RZ ;  /* 0x00000003c2c27224 */ /* 0x080fe200078e02ff */
[----:B------:R-:W-:Y:S01]  /*2790*/  IADD3 R47, P6, R47, UR12, RZ ;  /* 0x0000000c2f2f7c10 */ /* 0x000fe2000ffde0ff */
[-C--:B------:R-:W-:Y:S01]  /*27a0*/  IMAD R196, R196, R3.reuse, RZ ;  /* 0x00000003c4c47224 */ /* 0x080fe200078e02ff */
[----:B------:R-:W-:Y:S01]  /*27b0*/  SHF.R.S32.HI R110, RZ, 0x1f, R48 ;  /* 0x0000001fff6e7819 */ /* 0x000fe20000011430 */
[-C--:B------:R-:W-:Y:S01]  /*27c0*/  IMAD R198, R198, R3.reuse, RZ ;  /* 0x00000003c6c67224 */ /* 0x080fe200078e02ff */
[----:B------:R-:W-:Y:S01]  /*27d0*/  IADD3 R97, P5, R48, UR12, RZ ;  /* 0x0000000c30617c10 */ /* 0x000fe2000ffbe0ff */
[----:B------:R-:W-:Y:S01]  /*27e0*/  IMAD R200, R200, R3, RZ ;  /* 0x00000003c8c87224 */ /* 0x000fe200078e02ff */
[----:B------:R-:W-:Y:S01]  /*27f0*/  SHF.R.S32.HI R112, RZ, 0x1f, R49 ;  /* 0x0000001fff707819 */ /* 0x000fe20000011431 */
[----:B------:R-:W-:Y:S01]  /*2800*/  IMAD.SHL.U32 R202, R3, 0x20, RZ ;  /* 0x0000002003ca7824 */ /* 0x000fe200078e00ff */
[----:B------:R-:W-:Y:S01]  /*2810*/  IADD3 R99, P4, R49, UR12, RZ ;  /* 0x0000000c31637c10 */ /* 0x000fe2000ff9e0ff */
[----:B------:R-:W-:Y:S01]  /*2820*/  USHF.L.U32 UR5, UR5, 0x5, URZ ;  /* 0x0000000505057899 */ /* 0x000fe2000800063f */
[----:B------:R-:W-:Y:S01]  /*2830*/  SHF.R.S32.HI R114, RZ, 0x1f, R52 ;  /* 0x0000001fff727819 */ /* 0x000fe20000011434 */
[----:B------:R-:W-:Y:S01]  /*2840*/  ULDC UR6, c[0x0][0x230] ;  /* 0x00008c0000067ab9 */ /* 0x000fe20000000800 */
[----:B------:R-:W-:-:S02]  /*2850*/  IADD3 R101, P3, R52, UR12, RZ ;  /* 0x0000000c34657c10 */ /* 0x000fc4000ff7e0ff */
[----:B------:R-:W-:Y:S02]  /*2860*/  SHF.R.S32.HI R116, RZ, 0x1f, R53 ;  /* 0x0000001fff747819 */ /* 0x000fe40000011435 */
[----:B------:R-:W-:Y:S02]  /*2870*/  IADD3 R103, P2, R53, UR12, RZ ;  /* 0x0000000c35677c10 */ /* 0x000fe4000ff5e0ff */
[----:B------:R-:W-:Y:S02]  /*2880*/  IADD3.X R118, R118, UR13, RZ, P1, !PT ;  /* 0x0000000d76767c10 */ /* 0x000fe40008ffe4ff */
[----:B------:R-:W-:Y:S02]  /*2890*/  IADD3.X R106, R106, UR13, RZ, P0, !PT ;  /* 0x0000000d6a6a7c10 */ /* 0x000fe400087fe4ff */
[----:B------:R-:W-:Y:S02]  /*28a0*/  IADD3.X R108, R108, UR13, RZ, P6, !PT ;  /* 0x0000000d6c6c7c10 */ /* 0x000fe4000b7fe4ff */
[----:B------:R-:W-:-:S02]  /*28b0*/  IADD3.X R110, R110, UR13, RZ, P5, !PT ;  /* 0x0000000d6e6e7c10 */ /* 0x000fc4000affe4ff */
[----:B------:R-:W-:Y:S02]  /*28c0*/  IADD3.X R112, R112, UR13, RZ, P4, !PT ;  /* 0x0000000d70707c10 */ /* 0x000fe4000a7fe4ff */
[----:B------:R-:W-:Y:S02]  /*28d0*/  IADD3.X R114, R114, UR13, RZ, P3, !PT ;  /* 0x0000000d72727c10 */ /* 0x000fe40009ffe4ff */
[----:B------:R-:W-:Y:S02]  /*28e0*/  IADD3.X R116, R116, UR13, RZ, P2, !PT ;  /* 0x0000000d74747c10 */ /* 0x000fe400097fe4ff */
[----:B------:R-:W-:Y:S02]  /*28f0*/  SHF.R.S32.HI R132, RZ, 0x1f, R61 ;  /* 0x0000001fff847819 */ /* 0x000fe4000001143d */
[----:B------:R-:W-:Y:S02]  /*2900*/  IADD3 R119, P1, R61, UR12, RZ ;  /* 0x0000000c3d777c10 */ /* 0x000fe4000ff3e0ff */
[----:B------:R-:W-:-:S02]  /*2910*/  SHF.R.S32.HI R120, RZ, 0x1f, R55 ;  /* 0x0000001fff787819 */ /* 0x000fc40000011437 */
[----:B------:R-:W-:Y:S02]  /*2920*/  IADD3 R107, P0, R55, UR12, RZ ;  /* 0x0000000c376b7c10 */ /* 0x000fe4000ff1e0ff */
[----:B------:R-:W-:Y:S02]  /*2930*/  SHF.R.S32.HI R122, RZ, 0x1f, R56 ;  /* 0x0000001fff7a7819 */ /* 0x000fe40000011438 */
[----:B------:R-:W-:Y:S02]  /*2940*/  IADD3 R109, P6, R56, UR12, RZ ;  /* 0x0000000c386d7c10 */ /* 0x000fe4000ffde0ff */
        /* <DEDUP_REMOVED lines=8> */
[----:B------:R-:W-:-:S02]  /*29d0*/  CS2R R60, SRZ ;  /* 0x00000000003c7805 */ /* 0x000fc4000001ff00 */
[----:B------:R-:W-:Y:S02]  /*29e0*/  IADD3.X R132, R132, UR13, RZ, P1, !PT ;  /* 0x0000000d84847c10 */ /* 0x000fe40008ffe4ff */
[----:B------:R-:W-:Y:S02]  /*29f0*/  IADD3.X R120, R120, UR13, RZ, P0, !PT ;  /* 0x0000000d78787c10 */ /* 0x000fe400087fe4ff */
[----:B------:R-:W-:Y:S02]  /*2a00*/  IADD3.X R122, R122, UR13, RZ, P6, !PT ;  /* 0x0000000d7a7a7c10 */ /* 0x000fe4000b7fe4ff */
[----:B------:R-:W-:Y:S02]  /*2a10*/  IADD3.X R124, R124, UR13, RZ, P5, !PT ;  /* 0x0000000d7c7c7c10 */ /* 0x000fe4000affe4ff */
[----:B------:R-:W-:Y:S02]  /*2a20*/  IADD3.X R126, R126, UR13, RZ, P4, !PT ;  /* 0x0000000d7e7e7c10 */ /* 0x000fe4000a7fe4ff */
[----:B------:R-:W-:-:S02]  /*2a30*/  IADD3.X R128, R128, UR13, RZ, P3, !PT ;  /* 0x0000000d80807c10 */ /* 0x000fc40009ffe4ff */
[----:B------:R-:W-:Y:S02]  /*2a40*/  IADD3.X R130, R130, UR13, RZ, P2, !PT ;  /* 0x0000000d82827c10 */ /* 0x000fe400097fe4ff */
[----:B------:R-:W-:Y:S02]  /*2a50*/  SHF.R.S32.HI R154, RZ, 0x1f, R68 ;  /* 0x0000001fff9a7819 */ /* 0x000fe40000011444 */
[----:B------:R-:W-:Y:S02]  /*2a60*/  IADD3 R133, P1, R68, UR12, RZ ;  /* 0x0000000c44857c10 */ /* 0x000fe4000ff3e0ff */
[----:B------:R-:W-:Y:S02]  /*2a70*/  SHF.R.S32.HI R134, RZ, 0x1f, R62 ;  /* 0x0000001fff867819 */ /* 0x000fe4000001143e */
[----:B------:R-:W-:Y:S02]  /*2a80*/  IADD3 R121, P0, R62, UR12, RZ ;  /* 0x0000000c3e797c10 */ /* 0x000fe4000ff1e0ff */
[----:B------:R-:W-:-:S02]  /*2a90*/  SHF.R.S32.HI R136, RZ, 0x1f, R63 ;  /* 0x0000001fff887819 */ /* 0x000fc4000001143f */
[----:B------:R-:W-:Y:S02]  /*2aa0*/  IADD3 R123, P6, R63, UR12, RZ ;  /* 0x0000000c3f7b7c10 */ /* 0x000fe4000ffde0ff */
[----:B------:R-:W-:Y:S02]  /*2ab0*/  CS2R R62, SRZ ;  /* 0x00000000003e7805 */ /* 0x000fe4000001ff00 */
[----:B------:R-:W-:Y:S02]  /*2ac0*/  SHF.R.S32.HI R146, RZ, 0x1f, R64 ;  /* 0x0000001fff927819 */ /* 0x000fe40000011440 */
[----:B------:R-:W-:Y:S02]  /*2ad0*/  IADD3 R125, P5, R64, UR12, RZ ;  /* 0x0000000c407d7c10 */ /* 0x000fe4000ffbe0ff */
[----:B------:R-:W-:Y:S02]  /*2ae0*/  SHF.R.S32.HI R148, RZ, 0x1f, R65 ;  /* 0x0000001fff947819 */ /* 0x000fe40000011441 */
[----:B------:R-:W-:-:S02]  /*2af0*/  IADD3 R127, P4, R65, UR12, RZ ;  /* 0x0000000c417f7c10 */ /* 0x000fc4000ff9e0ff */
[----:B------:R-:W-:Y:S02]  /*2b00*/  CS2R R64, SRZ ;  /* 0x0000000000407805 */ /* 0x000fe4000001ff00 */
        /* <DEDUP_REMOVED lines=12> */
[----:B------:R-:W-:Y:S01]  /*2bd0*/  IADD3 R155, P1, R75, UR8, RZ ;  /* 0x000000084b9b7c10 */ /* 0x000fe2000ff3e0ff */
[----:B------:R-:W-:Y:S01]  /*2be0*/  ULEA UR8, UR7, UR4, 0x3 ;  /* 0x0000000407087291 */ /* 0x000fe2000f8e183f */
[----:B------:R-:W-:Y:S02]  /*2bf0*/  SHF.R.S32.HI R156, RZ, 0x1f, R69 ;  /* 0x0000001fff9c7819 */ /* 0x000fe40000011445 */
[----:B------:R-:W-:Y:S02]  /*2c00*/  IADD3 R135, P0, R69, UR12, RZ ;  /* 0x0000000c45877c10 */ /* 0x000fe4000ff1e0ff */
[----:B------:R-:W-:Y:S02]  /*2c10*/  CS2R R68, SRZ ;  /* 0x0000000000447805 */ /* 0x000fe4000001ff00 */
[----:B------:R-:W-:-:S02]  /*2c20*/  SHF.R.S32.HI R158, RZ, 0x1f, R70 ;  /* 0x0000001fff9e7819 */ /* 0x000fc40000011446 */
[----:B------:R-:W-:Y:S02]  /*2c30*/  IADD3 R137, P6, R70, UR12, RZ ;  /* 0x0000000c46897c10 */ /* 0x000fe4000ffde0ff */
[----:B------:R-:W-:Y:S02]  /*2c40*/  SHF.R.S32.HI R160, RZ, 0x1f, R71 ;  /* 0x0000001fffa07819 */ /* 0x000fe40000011447 */
[----:B------:R-:W-:Y:S02]  /*2c50*/  IADD3 R147, P5, R71, UR12, RZ ;  /* 0x0000000c47937c10 */ /* 0x000fe4000ffbe0ff */
[----:B------:R-:W-:Y:S02]  /*2c60*/  CS2R R70, SRZ ;  /* 0x0000000000467805 */ /* 0x000fe4000001ff00 */
[----:B------:R-:W-:Y:S02]  /*2c70*/  SHF.R.S32.HI R162, RZ, 0x1f, R72 ;  /* 0x0000001fffa27819 */ /* 0x000fe40000011448 */
[----:B------:R-:W-:-:S02]  /*2c80*/  IADD3 R149, P4, R72, UR12, RZ ;  /* 0x0000000c48957c10 */ /* 0x000fc4000ff9e0ff */
[----:B------:R-:W-:Y:S02]  /*2c90*/  SHF.R.S32.HI R164, RZ, 0x1f, R73 ;  /* 0x0000001fffa47819 */ /* 0x000fe40000011449 */
[----:B------:R-:W-:Y:S02]  /*2ca0*/  IADD3 R151, P3, R73, UR12, RZ ;  /* 0x0000000c49977c10 */ /* 0x000fe4000ff7e0ff */
[----:B------:R-:W-:Y:S02]  /*2cb0*/  CS2R R72, SRZ ;  /* 0x0000000000487805 */ /* 0x000fe4000001ff00 */
[----:B------:R-:W-:Y:S02]  /*2cc0*/  SHF.R.S32.HI R166, RZ, 0x1f, R4 ;  /* 0x0000001fffa67819 */ /* 0x000fe40000011404 */
[----:B------:R-:W-:Y:S02]  /*2cd0*/  IADD3 R153, P2, R4, UR12, RZ ;  /* 0x0000000c04997c10 */ /* 0x000fe4000ff5e0ff */
[----:B------:R-:W-:-:S02]  /*2ce0*/  LEA.HI.X.SX32 R157, R75, UR9, 0x1, P1 ;  /* 0x000000094b9d7c11 */ /* 0x000fc400088f0eff */
[----:B------:R-:W-:Y:S02]  /*2cf0*/  CS2R R74, SRZ ;  /* 0x00000000004a7805 */ /* 0x000fe4000001ff00 */
[----:B------:R-:W-:Y:S02]  /*2d00*/  IADD3.X R156, R156, UR13, RZ, P0, !PT ;  /* 0x0000000d9c9c7c10 */ /* 0x000fe400087fe4ff */
[----:B------:R-:W-:Y:S02]  /*2d10*/  IADD3.X R158, R158, UR13, RZ, P6, !PT ;  /* 0x0000000d9e9e7c10 */ /* 0x000fe4000b7fe4ff */
[----:B------:R-:W-:Y:S02]  /*2d20*/  IADD3.X R160, R160, UR13, RZ, P5, !PT ;  /* 0x0000000da0a07c10 */ /* 0x000fe4000affe4ff */
[----:B------:R-:W-:Y:S02]  /*2d30*/  IADD3.X R162, R162, UR13, RZ, P4, !PT ;  /* 0x0000000da2a27c10 */ /* 0x000fe4000a7fe4ff */
[----:B------:R-:W-:-:S02]  /*2d40*/  IADD3.X R164, R164, UR13, RZ, P3, !PT ;  /* 0x0000000da4a47c10 */ /* 0x000fc40009ffe4ff */
[----:B------:R-:W-:Y:S02]  /*2d50*/  IADD3.X R166, R166, UR13, RZ, P2, !PT ;  /* 0x0000000da6a67c10 */ /* 0x000fe400097fe4ff */
[----:B------:R-:W-:Y:S02]  /*2d60*/  SHF.R.S32.HI R2, RZ, 0x5, R2 ;  /* 0x00000005ff027819 */ /* 0x000fe40000011402 */
[----:B------:R-:W-:Y:S02]  /*2d70*/  SHF.R.S32.HI R5, RZ, 0x1f, R168 ;  /* 0x0000001fff057819 */ /* 0x000fe400000114a8 */
[C---:B------:R-:W-:Y:S02]  /*2d80*/  LOP3.LUT R4, R40.reuse, 0x8, RZ, 0x3c, !PT ;  /* 0x0000000828047812 */ /* 0x040fe400078e3cff */
[C---:B------:R-:W-:Y:S02]  /*2d90*/  LOP3.LUT R3, R40.reuse, 0x10, RZ, 0x3c, !PT ;  /* 0x0000001028037812 */ /* 0x040fe400078e3cff */
[----:B------:R-:W-:-:S07]  /*2da0*/  LOP3.LUT R159, R40, 0x18, RZ, 0x3c, !PT ;  /* 0x00000018289f7812 */ /* 0x000fce00078e3cff */
.L_x_1:
[----:B------:R-:W-:Y:S02]  /*2db0*/  SHF.R.U32.HI R58, RZ, 0x5, R0 ;  /* 0x00000005ff3a7819 */ /* 0x000fe40000011600 */
[----:B------:R-:W-:Y:S02]  /*2dc0*/  IADD3 R54, P0, R200, R155, RZ ;  /* 0x0000009bc8367210 */ /* 0x000fe40007f1e0ff */
[----:B------:R-:W-:Y:S02]  /*2dd0*/  SGXT.U32 R58, R58, 0x1 ;  /* 0x000000013a3a781a */ /* 0x000fe40000000000 */
[----:B------:R-:W-:Y:S02]  /*2de0*/  PRMT R95, RZ, 0x7610, R95 ;  /* 0x00007610ff5f7816 */ /* 0x000fe4000000005f */
[C---:B------:R-:W-:Y:S02]  /*2df0*/  LOP3.LUT R48, R58.reuse, 0x2, RZ, 0xfc, !PT ;  /* 0x000000023a307812 */ /* 0x040fe400078efcff */
[----:B------:R-:W-:-:S02]  /*2e00*/  LOP3.LUT R49, R58, 0x4, RZ, 0xfc, !PT ;  /* 0x000000043a317812 */ /* 0x000fc400078efcff */
[----:B------:R-:W-:Y:S02]  /*2e10*/  ISETP.GE.AND P6, PT, R48, UR6, PT ;  /* 0x0000000630007c0c */ /* 0x000fe4000bfc6270 */
[C---:B------:R-:W-:Y:S02]  /*2e20*/  LOP3.LUT R48, R58.reuse, 0x8, RZ, 0xfc, !PT ;  /* 0x000000083a307812 */ /* 0x040fe400078efcff */
[----:B------:R-:W-:Y:S02]  /*2e30*/  ISETP.GE.AND P5, PT, R49, UR6, PT ;  /* 0x0000000631007c0c */ /* 0x000fe4000bfa6270 */
[----:B------:R-:W-:Y:S02]  /*2e40*/  LOP3.LUT R50, R58, 0x6, RZ, 0xfc, !PT ;  /* 0x000000063a327812 */ /* 0x000fe400078efcff */
[----:B------:R-:W-:Y:S02]  /*2e50*/  ISETP.GE.AND P4, PT, R48, UR6, PT ;  /* 0x0000000630007c0c */ /* 0x000fe4000bf86270 */
[----:B------:R-:W-:-:S02]  /*2e60*/  LOP3.LUT R48, R58, 0xa, RZ, 0xfc, !PT ;  /* 0x0000000a3a307812 */ /* 0x000fc400078efcff */
[----:B------:R-:W-:Y:S02]  /*2e70*/  LEA.HI.X.SX32 R55, R200, R157, 0x1, P0 ;  /* 0x0000009dc8377211 */ /* 0x000fe400000f0eff */
[----:B------:R-:W-:Y:S02]  /*2e80*/  IADD3 R52, P2, R196, R155, RZ ;  /* 0x0000009bc4347210 */ /* 0x000fe40007f5e0ff */
[----:B------:R-:W-:Y:S01]  /*2e90*/  ISETP.GE.AND P3, PT, R50, UR6, PT ;  /* 0x0000000632007c0c */ /* 0x000fe2000bf66270 */
[----:B------:R0:W2:Y:S01]  /*2ea0*/  @!P6 LDG.E.U8 R95, desc[UR10][R54.64] ;  /* 0x0000000a365fe981 */ /* 0x0000a2000c1e1100 */
[----:B------:R-:W-:Y:S02]  /*2eb0*/  PRMT R92, RZ, 0x7610, R92 ;  /* 0x00007610ff5c7816 */ /* 0x000fe4000000005c */
[----:B------:R-:W-:Y:S02]  /*2ec0*/  ISETP.GE.AND P0, PT, R48, UR6, PT ;  /* 0x0000000630007c0c */ /* 0x000fe4000bf06270 */
[----:B------:R-:W-:-:S02]  /*2ed0*/  LEA.HI.X.SX32 R53, R196, R157, 0x1, P2 ;  /* 0x0000009dc4357211 */ /* 0x000fc400010f0eff */
[----:B------:R-:W-:Y:S02]  /*2ee0*/  LOP3.LUT R48, R58, 0xe, RZ, 0xfc, !PT ;  /* 0x0000000e3a307812 */ /* 0x000fe400078efcff */
[----:B------:R-:W-:Y:S01]  /*2ef0*/  IADD3 R50, P6, R194, R155, RZ ;  /* 0x0000009bc2327210 */ /* 0x000fe20007fde0ff */
[----:B------:R1:W3:Y:S01]  /*2f00*/  @!P5 LDG.E.U8 R92, desc[UR10][R52.64] ;  /* 0x0000000a345cd981 */ /* 0x0002e2000c1e1100 */
[----:B------:R-:W-:Y:S02]  /*2f10*/  LOP3.LUT R49, R58, 0xc, RZ, 0xfc, !PT ;  /* 0x0000000c3a317812 */ /* 0x000fe400078efcff */
[----:B------:R-:W-:Y:S02]  /*2f20*/  ISETP.GE.AND P2, PT, R48, UR6, PT ;  /* 0x0000000630007c0c */ /* 0x000fe4000bf46270 */
[----:B------:R-:W-:Y:S02]  /*2f30*/  PRMT R94, RZ, 0x7610, R94 ;  /* 0x00007610ff5e7816 */ /* 0x000fe4000000005e */
[----:B------:R-:W-:-:S02]  /*2f40*/  LEA.HI.X.SX32 R51, R194, R157, 0x1, P6 ;  /* 0x0000009dc2337211 */ /* 0x000fc400030f0eff */
[----:B------:R-:W-:Y:S02]  /*2f50*/  IADD3 R48, P5, R192, R155, RZ ;  /* 0x0000009bc0307210 */ /* 0x000fe40007fbe0ff */
[C---:B0-----:R-:W-:Y:S01]  /*2f60*/  LOP3.LUT R54, R58.reuse, 0x12, RZ, 0xfc, !PT ;  /* 0x000000123a367812 */ /* 0x041fe200078efcff */
[----:B------:R0:W4:Y:S01]  /*2f70*/  @!P3 LDG.E.U8 R94, desc[UR10][R50.64] ;  /* 0x0000000a325eb981 */ /* 0x000122000c1e1100 */
[----:B------:R-:W-:Y:S02]  /*2f80*/  ISETP.GE.AND P1, PT, R49, UR6, PT ;  /* 0x0000000631007c0c */ /* 0x000fe4000bf26270 */
[----:B------:R-:W-:Y:S02]  /*2f90*/  ISETP.GE.AND P6, PT, R58, UR6, PT ;  /* 0x000000063a007c0c */ /* 0x000fe4000bfc6270 */
[----:B------:R-:W-:Y:S02]  /*2fa0*/  PRMT R138, RZ, 0x7610, R138 ;  /* 0x00007610ff8a7816 */ /* 0x000fe4000000008a */
[----:B------:R-:W-:-:S02]  /*2fb0*/  LEA.HI.X.SX32 R49, R192, R157, 0x1, P5 ;  /* 0x0000009dc0317211 */ /* 0x000fc400028f0eff */
[----:B------:R-:W-:Y:S02]  /*2fc0*/  ISETP.GE.AND P3, PT, R54, UR6, PT ;  /* 0x0000000636007c0c */ /* 0x000fe4000bf66270 */
[-C--:B------:R-:W-:Y:S01]  /*2fd0*/  IADD3 R54, P5, R198, R155.reuse, RZ ;  /* 0x0000009bc6367210 */ /* 0x080fe20007fbe0ff */
[----:B------:R5:W4:Y:S01]  /*2fe0*/  @!P4 LDG.E.U8 R138, desc[UR10][R48.64] ;  /* 0x0000000a308ac981 */ /* 0x000b22000c1e1100 */
[----:B------:R-:W-:Y:S02]  /*2ff0*/  PRMT R93, RZ, 0x7610, R93 ;  /* 0x00007610ff5d7816 */ /* 0x000fe4000000005d */
[----:B-1----:R-:W-:Y:S02]  /*3000*/  IADD3 R52, P4, R190, R155, RZ ;  /* 0x0000009bbe347210 */ /* 0x002fe40007f9e0ff */
[----:B------:R-:W-:Y:S02]  /*3010*/  LEA.HI.X.SX32 R55, R198, R157, 0x1, P5 ;  /* 0x0000009dc6377211 */ /* 0x000fe400028f0eff */
[----:B0-----:R-:W-:-:S02]  /*3020*/  LOP3.LUT R50, R58, 0x10, RZ, 0xfc, !PT ;  /* 0x000000103a327812 */ /* 0x001fc400078efcff */
[----:B------:R-:W-:Y:S01]  /*3030*/  PRMT R140, RZ, 0x7610, R140 ;  /* 0x00007610ff8c7816 */ /* 0x000fe2000000008c */
[----:B------:R0:W3:Y:S01]  /*3040*/  @!P6 LDG.E.U8 R93, desc[UR10][R54.64] ;  /* 0x0000000a365de981 */ /* 0x0000e2000c1e1100 */
[----:B------:R-:W-:Y:S02]  /*3050*/  LEA.HI.X.SX32 R53, R190, R157, 0x1, P4 ;  /* 0x0000009dbe357211 */ /* 0x000fe400020f0eff */
[----:B------:R-:W-:Y:S02]  /*3060*/  ISETP.GE.AND P4, PT, R50, UR6, PT ;  /* 0x0000000632007c0c */ /* 0x000fe4000bf86270 */
[----:B------:R-:W-:Y:S01]  /*3070*/  LOP3.LUT R51, R58, 0x16, RZ, 0xfc, !PT ;  /* 0x000000163a337812 */ /* 0x000fe200078efcff */
[----:B------:R1:W4:Y:S01]  /*3080*/  @!P0 LDG.E.U8 R140, desc[UR10][R52.64] ;  /* 0x0000000a348c8981 */ /* 0x000322000c1e1100 */
[----:B------:R-:W-:Y:S02]  /*3090*/  IADD3 R50, P6, R188, R155, RZ ;  /* 0x0000009bbc327210 */ /* 0x000fe40007fde0ff */
[----:B------:R-:W-:-:S02]  /*30a0*/  ISETP.GE.AND P0, PT, R51, UR6, PT ;  /* 0x0000000633007c0c */ /* 0x000fc4000bf06270 */
[----:B------:R-:W-:Y:S02]  /*30b0*/  LEA.HI.X.SX32 R51, R188, R157, 0x1, P6 ;  /* 0x0000009dbc337211 */ /* 0x000fe400030f0eff */
[----:B-----5:R-:W-:Y:S02]  /*30c0*/  IADD3 R48, P6, R184, R155, RZ ;  /* 0x0000009bb8307210 */ /* 0x020fe40007fde0ff */
[----:B------:R-:W-:Y:S02]  /*30d0*/  LOP3.LUT R56, R58, 0x14, RZ, 0xfc, !PT ;  /* 0x000000143a387812 */ /* 0x000fe400078efcff */
[----:B------:R-:W-:Y:S02]  /*30e0*/  PRMT R142, RZ, 0x7610, R142 ;  /* 0x00007610ff8e7816 */ /* 0x000fe4000000008e */
[----:B------:R-:W-:Y:S02]  /*30f0*/  PRMT R139, RZ, 0x7610, R139 ;  /* 0x00007610ff8b7816 */ /* 0x000fe4000000008b */
[----:B------:R-:W-:-:S02]  /*3100*/  LEA.HI.X.SX32 R49, R184, R157, 0x1, P6 ;  /* 0x0000009db8317211 */ /* 0x000fc400030f0eff */
[----:B0-----:R-:W-:Y:S01]  /*3110*/  LOP3.LUT R54, R58, 0x18, RZ, 0xfc, !PT ;  /* 0x000000183a367812 */ /* 0x001fe200078efcff */
[----:B------:R0:W5:Y:S01]  /*3120*/  @!P1 LDG.E.U8 R142, desc[UR10][R50.64] ;  /* 0x0000000a328e9981 */ /* 0x000162000c1e1100 */
[----:B------:R-:W-:Y:S02]  /*3130*/  ISETP.GE.AND P5, PT, R56, UR6, PT ;  /* 0x0000000638007c0c */ /* 0x000fe4000bfa6270 */
[----:B------:R-:W-:Y:S01]  /*3140*/  ISETP.GE.AND P1, PT, R54, UR6, PT ;  /* 0x0000000636007c0c */ /* 0x000fe2000bf26270 */
[----:B------:R0:W4:Y:S01]  /*3150*/  @!P4 LDG.E.U8 R139, desc[UR10][R48.64] ;  /* 0x0000000a308bc981 */ /* 0x000122000c1e1100 */
[-C--:B------:R-:W-:Y:S02]  /*3160*/  IADD3 R54, P4, R180, R155.reuse, RZ ;  /* 0x0000009bb4367210 */ /* 0x080fe40007f9e0ff */
[----:B------:R-:W-:Y:S02]  /*3170*/  IADD3 R56, P6, R182, R155, RZ ;  /* 0x0000009bb6387210 */ /* 0x000fe40007fde0ff */
[----:B------:R-:W-:-:S02]  /*3180*/  PRMT R204, RZ, 0x7610, R204 ;  /* 0x00007610ffcc7816 */ /* 0x000fc400000000cc */
[----:B-1----:R-:W-:Y:S02]  /*3190*/  LOP3.LUT R52, R58, 0x1a, RZ, 0xfc, !PT ;  /* 0x0000001a3a347812 */ /* 0x002fe400078efcff */
[-C--:B------:R-:W-:Y:S02]  /*31a0*/  LEA.HI.X.SX32 R55, R180, R157.reuse, 0x1, P4 ;  /* 0x0000009db4377211 */ /* 0x080fe400020f0eff */
[----:B------:R-:W-:Y:S02]  /*31b0*/  PRMT R141, RZ, 0x7610, R141 ;  /* 0x00007610ff8d7816 */ /* 0x000fe4000000008d */
[----:B------:R-:W-:Y:S01]  /*31c0*/  LEA.HI.X.SX32 R57, R182, R157, 0x1, P6 ;  /* 0x0000009db6397211 */ /* 0x000fe200030f0eff */
[----:B------:R-:W5:Y:S01]  /*31d0*/  @!P5 LDG.E.U8 R204, desc[UR10][R54.64] ;  /* 0x0000000a36ccd981 */ /* 0x000f62000c1e1100 */
[----:B0-----:R-:W-:Y:S02]  /*31e0*/  LOP3.LUT R51, R58, 0x1c, RZ, 0xfc, !PT ;  /* 0x0000001c3a337812 */ /* 0x001fe400078efcff */
[----:B------:R-:W-:Y:S01]  /*31f0*/  IADD3 R50, P6, R176, R155, RZ ;  /* 0x0000009bb0327210 */ /* 0x000fe20007fde0ff */
[----:B------:R0:W5:Y:S01]  /*3200*/  @!P3 LDG.E.U8 R141, desc[UR10][R56.64] ;  /* 0x0000000a388db981 */ /* 0x000162000c1e1100 */
[----:B------:R-:W-:-:S02]  /*3210*/  ISETP.GE.AND P4, PT, R52, UR6, PT ;  /* 0x0000000634007c0c */ /* 0x000fc4000bf86270 */
[----:B------:R-:W-:Y:S02]  /*3220*/  ISETP.GE.AND P5, PT, R51, UR6, PT ;  /* 0x0000000633007c0c */ /* 0x000fe4000bfa6270 */
[----:B------:R-:W-:Y:S02]  /*3230*/  LEA.HI.X.SX32 R51, R176, R157, 0x1, P6 ;  /* 0x0000009db0337211 */ /* 0x000fe400030f0eff */
[-C--:B------:R-:W-:Y:S02]  /*3240*/  IADD3 R52, P3, R178, R155.reuse, RZ ;  /* 0x0000009bb2347210 */ /* 0x080fe40007f7e0ff */
[----:B------:R-:W-:Y:S02]  /*3250*/  IADD3 R48, P6, R174, R155, RZ ;  /* 0x0000009bae307210 */ /* 0x000fe40007fde0ff */
[----:B------:R-:W-:Y:S02]  /*3260*/  LOP3.LUT R58, R58, 0x1e, RZ, 0xfc, !PT ;  /* 0x0000001e3a3a7812 */ /* 0x000fe400078efcff */
[----:B------:R-:W-:-:S02]  /*3270*/  PRMT R206, RZ, 0x7610, R206 ;  /* 0x00007610ffce7816 */ /* 0x000fc400000000ce */
[----:B------:R-:W-:Y:S02]  /*3280*/  PRMT R208, RZ, 0x7610, R208 ;  /* 0x00007610ffd07816 */ /* 0x000fe400000000d0 */
[----:B------:R-:W-:Y:S02]  /*3290*/  PRMT R210, RZ, 0x7610, R210 ;  /* 0x00007610ffd27816 */ /* 0x000fe400000000d2 */
[-C--:B------:R-:W-:Y:S02]  /*32a0*/  LEA.HI.X.SX32 R53, R178, R157.reuse, 0x1, P3 ;  /* 0x0000009db2357211 */ /* 0x080fe400018f0eff */
[----:B------:R-:W-:Y:S01]  /*32b0*/  LEA.HI.X.SX32 R49, R174, R157, 0x1, P6 ;  /* 0x0000009dae317211 */ /* 0x000fe200030f0eff */
[----:B------:R-:W5:Y:S01]  /*32c0*/  @!P1 LDG.E.U8 R208, desc[UR10][R50.64] ;  /* 0x0000000a32d09981 */ /* 0x000f62000c1e1100 */
[----:B------:R-:W-:Y:S02]  /*32d0*/  ISETP.GE.AND P3, PT, R58, UR6, PT ;  /* 0x000000063a007c0c */ /* 0x000fe4000bf66270 */
[-C--:B0-----:R-:W-:Y:S01]  /*32e0*/  IADD3 R56, P1, R172, R155.reuse, RZ ;  /* 0x0000009bac387210 */ /* 0x081fe20007f3e0ff */
[----:B------:R-:W5:Y:S01]  /*32f0*/  @!P0 LDG.E.U8 R206, desc[UR10][R52.64] ;  /* 0x0000000a34ce8981 */ /* 0x000f62000c1e1100 */
[----:B------:R-:W-:-:S03]  /*3300*/  IADD3 R54, P0, R170, R155, RZ ;  /* 0x0000009baa367210 */ /* 0x000fc60007f1e0ff */
[----:B------:R0:W5:Y:S01]  /*3310*/  @!P4 LDG.E.U8 R210, desc[UR10][R48.64] ;  /* 0x0000000a30d2c981 */ /* 0x000162000c1e1100 */
[C---:B------:R-:W-:Y:S02]  /*3320*/  IADD3 R58, P4, R186.reuse, R155, RZ ;  /* 0x0000009bba3a7210 */ /* 0x040fe40007f9e0ff */
[----:B------:R-:W-:Y:S02]  /*3330*/  PRMT R144, RZ, 0x7610, R144 ;  /* 0x00007610ff907816 */ /* 0x000fe40000000090 */
[----:B------:R-:W-:Y:S02]  /*3340*/  PRMT R212, RZ, 0x7610, R212 ;  /* 0x00007610ffd47816 */ /* 0x000fe400000000d4 */
[----:B------:R-:W-:Y:S02]  /*3350*/  PRMT R214, RZ, 0x7610, R214 ;  /* 0x00007610ffd67816 */ /* 0x000fe400000000d6 */
[-C--:B------:R-:W-:Y:S02]  /*3360*/  LEA.HI.X.SX32 R59, R186, R157.reuse, 0x1, P4 ;  /* 0x0000009dba3b7211 */ /* 0x080fe400020f0eff */
[----:B------:R-:W-:-:S02]  /*3370*/  LEA.HI.X.SX32 R57, R172, R157, 0x1, P1 ;  /* 0x0000009dac397211 */ /* 0x000fc400008f0eff */
[----:B------:R-:W-:Y:S01]  /*3380*/  LEA.HI.X.SX32 R55, R170, R157, 0x1, P0 ;  /* 0x0000009daa377211 */ /* 0x000fe200000f0eff */
[----:B------:R-:W5:Y:S04]  /*3390*/  @!P2 LDG.E.U8 R144, desc[UR10][R58.64] ;  /* 0x0000000a3a90a981 */ /* 0x000f68000c1e1100 */
[----:B------:R-:W5:Y:S04]  /*33a0*/  @!P5 LDG.E.U8 R212, desc[UR10][R56.64] ;  /* 0x0000000a38d4d981 */ /* 0x000f68000c1e1100 */
[----:B------:R1:W5:Y:S01]  /*33b0*/  @!P3 LDG.E.U8 R214, desc[UR10][R54.64] ;  /* 0x0000000a36d6b981 */ /* 0x000362000c1e1100 */
[----:B------:R-:W-:Y:S01]  /*33c0*/  BAR.SYNC.DEFER_BLOCKING 0x0 ;  /* 0x0000000000007b1d */ /* 0x000fe20000010000 */
[----:B0-----:R-:W-:-:S02]  /*33d0*/  LOP3.LUT R48, R0, 0x1f, RZ, 0xc0, !PT ;  /* 0x0000001f00307812 */ /* 0x001fc400078ec0ff */
[C---:B------:R-:W-:Y:S02]  /*33e0*/  IADD3 RZ, P2, R168.reuse, R137, RZ ;  /* 0x00000089a8ff7210 */ /* 0x040fe40007f5e0ff */
[----:B------:R-:W-:Y:S02]  /*33f0*/  IADD3 RZ, P1, R168, R135, RZ ;  /* 0x00000087a8ff7210 */ /* 0x000fe40007f3e0ff */
[----:B------:R-:W-:Y:S01]  /*3400*/  ISETP.GE.AND P0, PT, R48, UR6, PT ;  /* 0x0000000630007c0c */ /* 0x000fe2000bf06270 */
[C---:B-1----:R-:W-:Y:S01]  /*3410*/  IMAD.X R55, R5.reuse, 0x1, R158, P2 ;  /* 0x0000000105377824 */ /* 0x042fe200010e069e */
[C---:B------:R-:W-:Y:S01]  /*3420*/  IADD3 RZ, P3, R168.reuse, R133, RZ ;  /* 0x00000085a8ff7210 */ /* 0x040fe20007f7e0ff */
[----:B------:R-:W-:Y:S01]  /*3430*/  IMAD.X R53, R5, 0x1, R156, P1 ;  /* 0x0000000105357824 */ /* 0x000fe200008e069c */
[C---:B------:R-:W-:Y:S02]  /*3440*/  IADD3 RZ, P2, R168.reuse, R131, RZ ;  /* 0x00000083a8ff7210 */ /* 0x040fe40007f5e0ff */
[C---:B------:R-:W-:Y:S01]  /*3450*/  IADD3 RZ, P1, R168.reuse, R129, RZ ;  /* 0x00000081a8ff7210 */ /* 0x040fe20007f3e0ff */
[----:B------:R-:W-:-:S02]  /*3460*/  IMAD.IADD R54, R168, 0x1, R137 ;  /* 0x00000001a8367824 */ /* 0x000fc400078e0289 */
[C---:B------:R-:W-:Y:S02]  /*3470*/  IMAD.IADD R52, R168.reuse, 0x1, R135 ;  /* 0x00000001a8347824 */ /* 0x040fe400078e0287 */
[C---:B------:R-:W-:Y:S02]  /*3480*/  IMAD.IADD R50, R168.reuse, 0x1, R133 ;  /* 0x00000001a8327824 */ /* 0x040fe400078e0285 */
[C---:B------:R-:W-:Y:S01]  /*3490*/  IMAD.X R51, R5.reuse, 0x1, R154, P3 ;  /* 0x0000000105337824 */ /* 0x040fe200018e069a */
[C---:B------:R-:W-:Y:S01]  /*34a0*/  IADD3 RZ, P3, R168.reuse, R127, RZ ;  /* 0x0000007fa8ff7210 */ /* 0x040fe20007f7e0ff */
[C---:B------:R-:W-:Y:S01]  /*34b0*/  IMAD.X R57, R5.reuse, 0x1, R152, P2 ;  /* 0x0000000105397824 */ /* 0x040fe200010e0698 */
[C---:B------:R-:W-:Y:S01]  /*34c0*/  IADD3 RZ, P2, R168.reuse, R125, RZ ;  /* 0x0000007da8ff7210 */ /* 0x040fe20007f5e0ff */
[----:B------:R-:W-:Y:S01]  /*34d0*/  IMAD.X R49, R5, 0x1, R150, P1 ;  /* 0x0000000105317824 */ /* 0x000fe200008e0696 */
[C---:B------:R-:W-:Y:S01]  /*34e0*/  IADD3 RZ, P1, R168.reuse, R123, RZ ;  /* 0x0000007ba8ff7210 */ /* 0x040fe20007f3e0ff */
[C---:B------:R-:W-:Y:S01]  /*34f0*/  IMAD.IADD R56, R168.reuse, 0x1, R131 ;  /* 0x00000001a8387824 */ /* 0x040fe200078e0283 */
[----:B------:R-:W-:Y:S01]  /*3500*/  PRMT R143, RZ, 0x7610, R143 ;  /* 0x00007610ff8f7816 */ /* 0x000fe2000000008f */
[----:B------:R-:W-:Y:S01]  /*3510*/  IMAD.IADD R48, R168, 0x1, R129 ;  /* 0x00000001a8307824 */ /* 0x000fe200078e0281 */
[----:B------:R-:W-:-:S02]  /*3520*/  PRMT R145, RZ, 0x7610, R145 ;  /* 0x00007610ff917816 */ /* 0x000fc40000000091 */
[----:B------:R-:W-:Y:S02]  /*3530*/  PRMT R185, RZ, 0x7610, R185 ;  /* 0x00007610ffb97816 */ /* 0x000fe400000000b9 */
[----:B------:R-:W-:Y:S02]  /*3540*/  PRMT R220, RZ, 0x7610, R220 ;  /* 0x00007610ffdc7816 */ /* 0x000fe400000000dc */
[----:B------:R-:W-:Y:S02]  /*3550*/  PRMT R189, RZ, 0x7610, R189 ;  /* 0x00007610ffbd7816 */ /* 0x000fe400000000bd */
[----:B------:R-:W-:Y:S02]  /*3560*/  PRMT R187, RZ, 0x7610, R187 ;  /* 0x00007610ffbb7816 */ /* 0x000fe400000000bb */
[----:B------:R-:W-:Y:S02]  /*3570*/  PRMT R222, RZ, 0x7610, R222 ;  /* 0x00007610ffde7816 */ /* 0x000fe400000000de */
        /* <DEDUP_REMOVED lines=16> */
[----:B------:R-:W-:Y:S01]  /*3680*/  PRMT R250, RZ, 0x7610, R250 ;  /* 0x00007610fffa7816 */ /* 0x000fe200000000fa */
[----:B--2---:R0:W-:Y:S02]  /*3690*/  STS.U8 [R6+UR4+0x40], R95 ;  /* 0x0000405f06007988 */ /* 0x0041e40008000004 */
[----:B0-----:R-:W-:Y:S02]  /*36a0*/  PRMT R95, RZ, 0x7610, R95 ;  /* 0x00007610ff5f7816 */ /* 0x001fe4000000005f */
[----:B---3--:R-:W-:Y:S04]  /*36b0*/  STS.U8 [R6+UR4], R93 ;  /* 0x0000005d06007988 */ /* 0x008fe80008000004 */
[----:B----4-:R0:W-:Y:S04]  /*36c0*/  STS.U8 [R6+UR4+0x200], R139 ;  /* 0x0002008b06007988 */ /* 0x0101e80008000004 */
[----:B-----5:R-:W-:Y:S04]  /*36d0*/  STS.U8 [R6+UR4+0x240], R141 ;  /* 0x0002408d06007988 */ /* 0x020fe80008000004 */
[----:B------:R-:W-:Y:S04]  /*36e0*/  STS.U8 [R161+UR4+0x80], R92 ;  /* 0x0000805ca1007988 */ /* 0x000fe80008000004 */
[----:B------:R1:W-:Y:S04]  /*36f0*/  STS.U8 [R161+UR4+0xc0], R94 ;  /* 0x0000c05ea1007988 */ /* 0x0003e80008000004 */
[----:B------:R-:W-:Y:S04]  /*3700*/  STS.U8 [R161+UR4+0x280], R204 ;  /* 0x000280cca1007988 */ /* 0x000fe80008000004 */
[----:B------:R-:W-:Y:S04]  /*3710*/  STS.U8 [R161+UR4+0x2c0], R206 ;  /* 0x0002c0cea1007988 */ /* 0x000fe80008000004 */
[----:B------:R2:W-:Y:S04]  /*3720*/  STS.U8 [R163+UR4+0x100], R138 ;  /* 0x0001008aa3007988 */ /* 0x0005e80008000004 */
[----:B------:R3:W-:Y:S04]  /*3730*/  STS.U8 [R163+UR4+0x140], R140 ;  /* 0x0001408ca3007988 */ /* 0x0007e80008000004 */
[----:B------:R-:W-:Y:S04]  /*3740*/  STS.U8 [R163+UR4+0x300], R208 ;  /* 0x000300d0a3007988 */ /* 0x000fe80008000004 */
[----:B------:R-:W-:Y:S04]  /*3750*/  STS.U8 [R163+UR4+0x340], R210 ;  /* 0x000340d2a3007988 */ /* 0x000fe80008000004 */
[----:B------:R4:W-:Y:S04]  /*3760*/  STS.U8 [R165+UR4+0x180], R142 ;  /* 0x0001808ea5007988 */ /* 0x0009e80008000004 */
[----:B------:R5:W-:Y:S04]  /*3770*/  STS.U8 [R165+UR4+0x1c0], R144 ;  /* 0x0001c090a5007988 */ /* 0x000be80008000004 */
[----:B------:R-:W-:Y:S04]  /*3780*/  STS.U8 [R165+UR4+0x380], R212 ;  /* 0x000380d4a5007988 */ /* 0x000fe80008000004 */
[----:B------:R-:W-:Y:S01]  /*3790*/  STS.U8 [R165+UR4+0x3c0], R214 ;  /* 0x0003c0d6a5007988 */ /* 0x000fe20008000004 */
[----:B------:R-:W-:Y:S01]  /*37a0*/  BAR.SYNC.DEFER_BLOCKING 0x0 ;  /* 0x0000000000007b1d */ /* 0x000fe20000010000 */
[----:B0-----:R-:W-:-:S02]  /*37b0*/  PRMT R139, RZ, 0x7610, R139 ;  /* 0x00007610ff8b7816 */ /* 0x001fc4000000008b */
[----:B-1----:R-:W-:Y:S02]  /*37c0*/  PRMT R94, RZ, 0x7610, R94 ;  /* 0x00007610ff5e7816 */ /* 0x002fe4000000005e */
[----:B--2---:R-:W-:Y:S02]  /*37d0*/  PRMT R138, RZ, 0x7610, R138 ;  /* 0x00007610ff8a7816 */ /* 0x004fe4000000008a */
[----:B------:R-:W-:Y:S02]  /*37e0*/  PRMT R141, RZ, 0x7610, R141 ;  /* 0x00007610ff8d7816 */ /* 0x000fe4000000008d */
[----:B---3--:R-:W-:Y:S02]  /*37f0*/  PRMT R140, RZ, 0x7610, R140 ;  /* 0x00007610ff8c7816 */ /* 0x008fe4000000008c */
[----:B----4-:R-:W-:Y:S01]  /*3800*/  PRMT R142, RZ, 0x7610, R142 ;  /* 0x00007610ff8e7816 */ /* 0x010fe2000000008e */
[----:B------:R0:W2:Y:S04]  /*3810*/  @!P0 LDG.E.U8 R95, desc[UR10][R54.64] ;  /* 0x0000000a365f8981 */ /* 0x0000a8000c1e1100 */
[----:B------:R1:W3:Y:S04]  /*3820*/  @!P0 LDG.E.U8 R139, desc[UR10][R52.64] ;  /* 0x0000000a348b8981 */ /* 0x0002e8000c1e1100 */
[----:B------:R4:W3:Y:S01]  /*3830*/  @!P0 LDG.E.U8 R94, desc[UR10][R50.64] ;  /* 0x0000000a325e8981 */ /* 0x0008e2000c1e1100 */
[----:B0-----:R-:W-:Y:S01]  /*3840*/  IMAD.X R55, R5, 0x1, R146, P2 ;  /* 0x0000000105377824 */ /* 0x001fe200010e0692 */
[----:B------:R-:W-:-:S02]  /*3850*/  IADD3 RZ, P2, R168, R119, RZ ;  /* 0x00000077a8ff7210 */ /* 0x000fc40007f5e0ff */
[----:B------:R0:W3:Y:S01]  /*3860*/  @!P0 LDG.E.U8 R138, desc[UR10][R56.64] ;  /* 0x0000000a388a8981 */ /* 0x0000e2000c1e1100 */
[C---:B-1----:R-:W-:Y:S02]  /*3870*/  IMAD.IADD R52, R168.reuse, 0x1, R127 ;  /* 0x00000001a8347824 */ /* 0x042fe400078e027f */
[C---:B------:R-:W-:Y:S01]  /*3880*/  IMAD.X R53, R5.reuse, 0x1, R148, P3 ;  /* 0x0000000105357824 */ /* 0x040fe200018e0694 */
[C---:B------:R-:W-:Y:S01]  /*3890*/  IADD3 RZ, P3, R168.reuse, R121, RZ ;  /* 0x00000079a8ff7210 */ /* 0x040fe20007f7e0ff */
[C---:B----4-:R-:W-:Y:S01]  /*38a0*/  IMAD.X R51, R5.reuse, 0x1, R136, P1 ;  /* 0x0000000105337824 */ /* 0x050fe200008e0688 */
[C---:B------:R-:W-:Y:S01]  /*38b0*/  IADD3 RZ, P1, R168.reuse, R117, RZ ;  /* 0x00000075a8ff7210 */ /* 0x040fe20007f3e0ff */
[----:B------:R1:W4:Y:S01]  /*38c0*/  @!P0 LDG.E.U8 R141, desc[UR10][R48.64] ;  /* 0x0000000a308d8981 */ /* 0x000322000c1e1100 */
[C---:B------:R-:W-:Y:S02]  /*38d0*/  IMAD.IADD R54, R168.reuse, 0x1, R125 ;  /* 0x00000001a8367824 */ /* 0x040fe400078e027d */
[C---:B------:R-:W-:Y:S01]  /*38e0*/  IMAD.IADD R50, R168.reuse, 0x1, R123 ;  /* 0x00000001a8327824 */ /* 0x040fe200078e027b */
[----:B------:R5:W4:Y:S01]  /*38f0*/  @!P0 LDG.E.U8 R143, desc[UR10][R52.64] ;  /* 0x0000000a348f8981 */ /* 0x000b22000c1e1100 */
[----:B0-----:R-:W-:Y:S01]  /*3900*/  IMAD.X R57, R5, 0x1, R132, P2 ;  /* 0x0000000105397824 */ /* 0x001fe200010e0684 */
[C---:B------:R-:W-:Y:S01]  /*3910*/  IADD3 RZ, P2, R168.reuse, R113, RZ ;  /* 0x00000071a8ff7210 */ /* 0x040fe20007f5e0ff */
[C---:B------:R-:W-:Y:S01]  /*3920*/  IMAD.IADD R56, R168.reuse, 0x1, R119 ;  /* 0x00000001a8387824 */ /* 0x040fe200078e0277 */
[----:B------:R0:W4:Y:S01]  /*3930*/  @!P0 LDG.E.U8 R140, desc[UR10][R54.64] ;  /* 0x0000000a368c8981 */ /* 0x000122000c1e1100 */
[----:B-1----:R-:W-:-:S02]  /*3940*/  IMAD.IADD R48, R168, 0x1, R121 ;  /* 0x00000001a8307824 */ /* 0x002fc400078e0279 */
[C---:B------:R-:W-:Y:S01]  /*3950*/  IMAD.X R49, R5.reuse, 0x1, R134, P3 ;  /* 0x0000000105317824 */ /* 0x040fe200018e0686 */
[C---:B------:R-:W-:Y:S01]  /*3960*/  IADD3 RZ, P3, R168.reuse, R115, RZ ;  /* 0x00000073a8ff7210 */ /* 0x040fe20007f7e0ff */
[C---:B-----5:R-:W-:Y:S01]  /*3970*/  IMAD.X R53, R5.reuse, 0x1, R130, P1 ;  /* 0x0000000105357824 */ /* 0x060fe200008e0682 */
[C---:B------:R-:W-:Y:S01]  /*3980*/  IADD3 RZ, P1, R168.reuse, R111, RZ ;  /* 0x0000006fa8ff7210 */ /* 0x040fe20007f3e0ff */
[----:B------:R1:W5:Y:S01]  /*3990*/  @!P0 LDG.E.U8 R142, desc[UR10][R50.64] ;  /* 0x0000000a328e8981 */ /* 0x000362000c1e1100 */
[----:B------:R-:W-:Y:S01]  /*39a0*/  PRMT R144, RZ, 0x7610, R144 ;  /* 0x00007610ff907816 */ /* 0x000fe20000000090 */
[C---:B------:R-:W-:Y:S02]  /*39b0*/  IMAD.IADD R52, R168.reuse, 0x1, R117 ;  /* 0x00000001a8347824 */ /* 0x040fe400078e0275 */
[----:B------:R1:W5:Y:S01]  /*39c0*/  @!P0 LDG.E.U8 R145, desc[UR10][R48.64] ;  /* 0x0000000a30918981 */ /* 0x000362000c1e1100 */
[C---:B0-----:R-:W-:Y:S02]  /*39d0*/  IMAD.IADD R54, R168.reuse, 0x1, R115 ;  /* 0x00000001a8367824 */ /* 0x041fe400078e0273 */
[C---:B------:R-:W-:Y:S01]  /*39e0*/  IMAD.X R55, R5.reuse, 0x1, R128, P3 ;  /* 0x0000000105377824 */ /* 0x040fe200018e0680 */
[C---:B------:R-:W-:Y:S01]  /*39f0*/  IADD3 RZ, P3, R168.reuse, R109, RZ ;  /* 0x0000006da8ff7210 */ /* 0x040fe20007f7e0ff */
[----:B------:R0:W5:Y:S01]  /*3a00*/  @!P0 LDG.E.U8 R185, desc[UR10][R56.64] ;  /* 0x0000000a38b98981 */ /* 0x000162000c1e1100 */
[C---:B-1----:R-:W-:Y:S01]  /*3a10*/  IMAD.X R51, R5.reuse, 0x1, R126, P2 ;  /* 0x0000000105337824 */ /* 0x042fe200010e067e */
[C---:B------:R-:W-:Y:S01]  /*3a20*/  IADD3 RZ, P2, R168.reuse, R107, RZ ;  /* 0x0000006ba8ff7210 */ /* 0x040fe20007f5e0ff */
[C---:B------:R-:W-:Y:S01]  /*3a30*/  IMAD.IADD R50, R168.reuse, 0x1, R113 ;  /* 0x00000001a8327824 */ /* 0x040fe200078e0271 */
[----:B------:R1:W5:Y:S01]  /*3a40*/  @!P0 LDG.E.U8 R144, desc[UR10][R52.64] ;  /* 0x0000000a34908981 */ /* 0x000362000c1e1100 */
[C---:B------:R-:W-:Y:S01]  /*3a50*/  IMAD.X R49, R5.reuse, 0x1, R124, P1 ;  /* 0x0000000105317824 */ /* 0x040fe200008e067c */
[C---:B------:R-:W-:Y:S01]  /*3a60*/  IADD3 RZ, P1, R168.reuse, R105, RZ ;  /* 0x00000069a8ff7210 */ /* 0x040fe20007f3e0ff */
[C---:B------:R-:W-:Y:S01]  /*3a70*/  IMAD.IADD R48, R168.reuse, 0x1, R111 ;  /* 0x00000001a8307824 */ /* 0x040fe200078e026f */
[----:B------:R1:W5:Y:S01]  /*3a80*/  @!P0 LDG.E.U8 R220, desc[UR10][R54.64] ;  /* 0x0000000a36dc8981 */ /* 0x000362000c1e1100 */
[----:B0-----:R-:W-:Y:S01]  /*3a90*/  IMAD.X R57, R5, 0x1, R120, P2 ;  /* 0x0000000105397824 */ /* 0x001fe200010e0678 */
[----:B------:R-:W-:-:S02]  /*3aa0*/  IADD3 RZ, P2, R168, R101, RZ ;  /* 0x00000065a8ff7210 */ /* 0x000fc40007f5e0ff */
[----:B------:R0:W5:Y:S01]  /*3ab0*/  @!P0 LDG.E.U8 R189, desc[UR10][R50.64] ;  /* 0x0000000a32bd8981 */ /* 0x000162000c1e1100 */
[C---:B-1----:R-:W-:Y:S02]  /*3ac0*/  IMAD.IADD R52, R168.reuse, 0x1, R109 ;  /* 0x00000001a8347824 */ /* 0x042fe400078e026d */
[C---:B------:R-:W-:Y:S01]  /*3ad0*/  IMAD.X R53, R5.reuse, 0x1, R122, P3 ;  /* 0x0000000105357824 */ /* 0x040fe200018e067a */
[C---:B------:R-:W-:Y:S01]  /*3ae0*/  IADD3 RZ, P3, R168.reuse, R103, RZ ;  /* 0x00000067a8ff7210 */ /* 0x040fe20007f7e0ff */
[C---:B------:R-:W-:Y:S01]  /*3af0*/  IMAD.X R55, R5.reuse, 0x1, R118, P1 ;  /* 0x0000000105377824 */ /* 0x040fe200008e0676 */
[C---:B------:R-:W-:Y:S01]  /*3b00*/  IADD3 RZ, P1, R168.reuse, R99, RZ ;  /* 0x00000063a8ff7210 */ /* 0x040fe20007f3e0ff */
[----:B------:R1:W5:Y:S01]  /*3b10*/  @!P0 LDG.E.U8 R187, desc[UR10][R48.64] ;  /* 0x0000000a30bb8981 */ /* 0x000362000c1e1100 */
[C---:B------:R-:W-:Y:S02]  /*3b20*/  IMAD.IADD R56, R168.reuse, 0x1, R107 ;  /* 0x00000001a8387824 */ /* 0x040fe400078e026b */
[C---:B------:R-:W-:Y:S01]  /*3b30*/  IMAD.IADD R54, R168.reuse, 0x1, R105 ;  /* 0x00000001a8367824 */ /* 0x040fe200078e0269 */
[----:B------:R1:W5:Y:S01]  /*3b40*/  @!P0 LDG.E.U8 R222, desc[UR10][R52.64] ;  /* 0x0000000a34de8981 */ /* 0x000362000c1e1100 */
[----:B0-----:R-:W-:Y:S01]  /*3b50*/  IMAD.X R51, R5, 0x1, R114, P2 ;  /* 0x0000000105337824 */ /* 0x001fe200010e0672 */
[C---:B------:R-:W-:Y:S01]  /*3b60*/  IADD3 RZ, P2, R168.reuse, R47, RZ ;  /* 0x0000002fa8ff7210 */ /* 0x040fe20007f5e0ff */
[C---:B------:R-:W-:Y:S01]  /*3b70*/  IMAD.IADD R50, R168.reuse, 0x1, R101 ;  /* 0x00000001a8327824 */ /* 0x040fe200078e0265 */
[----:B------:R0:W5:Y:S01]  /*3b80*/  @!P0 LDG.E.U8 R224, desc[UR10][R56.64] ;  /* 0x0000000a38e08981 */ /* 0x000162000c1e1100 */
[----:B-1----:R-:W-:-:S02]  /*3b90*/  IMAD.IADD R48, R168, 0x1, R103 ;  /* 0x00000001a8307824 */ /* 0x002fc400078e0267 */
[C---:B------:R-:W-:Y:S01]  /*3ba0*/  IMAD.X R49, R5.reuse, 0x1, R116, P3 ;  /* 0x0000000105317824 */ /* 0x040fe200018e0674 */
[C---:B------:R-:W-:Y:S01]  /*3bb0*/  IADD3 RZ, P3, R168.reuse, R97, RZ ;  /* 0x00000061a8ff7210 */ /* 0x040fe20007f7e0ff */
[C---:B------:R-:W-:Y:S01]  /*3bc0*/  IMAD.X R53, R5.reuse, 0x1, R112, P1 ;  /* 0x0000000105357824 */ /* 0x040fe200008e0670 */
[C---:B------:R-:W-:Y:S01]  /*3bd0*/  IADD3 RZ, P1, R168.reuse, R46, RZ ;  /* 0x0000002ea8ff7210 */ /* 0x040fe20007f3e0ff */
[----:B------:R1:W5:Y:S01]  /*3be0*/  @!P0 LDG.E.U8 R191, desc[UR10][R54.64] ;  /* 0x0000000a36bf8981 */ /* 0x000362000c1e1100 */
[C---:B------:R-:W-:Y:S02]  /*3bf0*/  IMAD.IADD R52, R168.reuse, 0x1, R99 ;  /* 0x00000001a8347824 */ /* 0x040fe400078e0263 */
[----:B0-----:R-:W-:Y:S01]  /*3c00*/  IMAD.X R57, R5, 0x1, R108, P2 ;  /* 0x0000000105397824 */ /* 0x001fe200010e066c */
[----:B------:R0:W5:Y:S01]  /*3c10*/  @!P0 LDG.E.U8 R193, desc[UR10][R48.64] ;  /* 0x0000000a30c18981 */ /* 0x000162000c1e1100 */
[C---:B------:R-:W-:Y:S01]  /*3c20*/  IMAD.IADD R56, R168.reuse, 0x1, R47 ;  /* 0x00000001a8387824 */ /* 0x040fe200078e022f */
[----:B------:R-:W-:-:S02]  /*3c30*/  IADD3 R58, P2, R168, R151, RZ ;  /* 0x00000097a83a7210 */ /* 0x000fc40007f5e0ff */
[----:B------:R0:W5:Y:S01]  /*3c40*/  @!P0 LDG.E.U8 R226, desc[UR10][R50.64] ;  /* 0x0000000a32e28981 */ /* 0x000162000c1e1100 */
[C---:B-1----:R-:W-:Y:S01]  /*3c50*/  IMAD.X R55, R5.reuse, 0x1, R110, P3 ;  /* 0x0000000105377824 */ /* 0x042fe200018e066e */
[C---:B------:R-:W-:Y:S01]  /*3c60*/  IADD3 R92, P3, R168.reuse, R153, RZ ;  /* 0x00000099a85c7210 */ /* 0x040fe20007f7e0ff */
[C---:B------:R-:W-:Y:S01]  /*3c70*/  IMAD.IADD R54, R168.reuse, 0x1, R97 ;  /* 0x00000001a8367824 */ /* 0x040fe200078e0261 */
[----:B------:R1:W5:Y:S01]  /*3c80*/  @!P0 LDG.E.U8 R228, desc[UR10][R52.64] ;  /* 0x0000000a34e48981 */ /* 0x000362000c1e1100 */
[C---:B0-----:R-:W-:Y:S01]  /*3c90*/  IMAD.X R49, R5.reuse, 0x1, R106, P1 ;  /* 0x0000000105317824 */ /* 0x041fe200008e066a */
[C---:B------:R-:W-:Y:S01]  /*3ca0*/  IADD3 RZ, P1, R168.reuse, R44, RZ ;  /* 0x0000002ca8ff7210 */ /* 0x040fe20007f3e0ff */
[C---:B------:R-:W-:Y:S01]  /*3cb0*/  IMAD.X R59, R5.reuse, 0x1, R164, P2 ;  /* 0x00000001053b7824 */ /* 0x040fe200010e06a4 */
[----:B------:R0:W5:Y:S01]  /*3cc0*/  @!P0 LDG.E.U8 R209, desc[UR10][R54.64] ;  /* 0x0000000a36d18981 */ /* 0x000162000c1e1100 */
[C---:B------:R-:W-:Y:S02]  /*3cd0*/  IMAD.X R93, R5.reuse, 0x1, R166, P3 ;  /* 0x00000001055d7824 */ /* 0x040fe400018e06a6 */
[----:B------:R-:W-:Y:S01]  /*3ce0*/  IMAD.X R51, R5, 0x1, R102, P1 ;  /* 0x0000000105337824 */ /* 0x000fe200008e0666 */
[----:B------:R0:W5:Y:S01]  /*3cf0*/  @!P0 LDG.E.U8 R211, desc[UR10][R56.64] ;  /* 0x0000000a38d38981 */ /* 0x000162000c1e1100 */
[C---:B-1----:R-:W-:Y:S01]  /*3d00*/  IADD3 R52, P1, R168.reuse, R43, RZ ;  /* 0x0000002ba8347210 */ /* 0x042fe20007f3e0ff */
[----:B------:R-:W-:-:S02]  /*3d10*/  IMAD.IADD R48, R168, 0x1, R46 ;  /* 0x00000001a8307824 */ /* 0x000fc400078e022e */
[----:B------:R-:W5:Y:S01]  /*3d20*/  @!P0 LDG.E.U8 R207, desc[UR10][R58.64] ;  /* 0x0000000a3acf8981 */ /* 0x000f62000c1e1100 */
[C---:B0-----:R-:W-:Y:S01]  /*3d30*/  IADD3 R54, P2, R168.reuse, R147, RZ ;  /* 0x00000093a8367210 */ /* 0x041fe20007f5e0ff */
[C---:B------:R-:W-:Y:S02]  /*3d40*/  IMAD.IADD R50, R168.reuse, 0x1, R44 ;  /* 0x00000001a8327824 */ /* 0x040fe400078e022c */
[----:B------:R0:W5:Y:S01]  /*3d50*/  @!P0 LDG.E.U8 R244, desc[UR10][R48.64] ;  /* 0x0000000a30f48981 */ /* 0x000162000c1e1100 */
[C---:B------:R-:W-:Y:S01]  /*3d60*/  IADD3 R56, P3, R168.reuse, R149, RZ ;  /* 0x00000095a8387210 */ /* 0x040fe20007f7e0ff */
[C---:B------:R-:W-:Y:S01]  /*3d70*/  IMAD.X R53, R5.reuse, 0x1, R100, P1 ;  /* 0x0000000105357824 */ /* 0x040fe200008e0664 */
[C---:B------:R-:W-:Y:S01]  /*3d80*/  IADD3 RZ, P1, R168.reuse, R167, RZ ;  /* 0x000000a7a8ff7210 */ /* 0x040fe20007f3e0ff */
[C---:B------:R-:W-:Y:S01]  /*3d90*/  IMAD.X R55, R5.reuse, 0x1, R160, P2 ;  /* 0x0000000105377824 */ /* 0x040fe200010e06a0 */
[C---:B------:R-:W-:Y:S01]  /*3da0*/  IADD3 RZ, P2, R168.reuse, R42, RZ ;  /* 0x0000002aa8ff7210 */ /* 0x040fe20007f5e0ff */
[----:B------:R-:W-:Y:S01]  /*3db0*/  IMAD.X R57, R5, 0x1, R162, P3 ;  /* 0x0000000105397824 */ /* 0x000fe200018e06a2 */
[C---:B------:R-:W-:Y:S01]  /*3dc0*/  IADD3 RZ, P3, R168.reuse, R45, RZ ;  /* 0x0000002da8ff7210 */ /* 0x040fe20007f7e0ff */
[----:B------:R1:W5:Y:S01]  /*3dd0*/  @!P0 LDG.E.U8 R213, desc[UR10][R50.64] ;  /* 0x0000000a32d58981 */ /* 0x000362000c1e1100 */
[----:B0-----:R-:W-:-:S03]  /*3de0*/  IMAD.IADD R48, R168, 0x1, R45 ;  /* 0x00000001a8307824 */ /* 0x001fc600078e022d */
[----:B------:R0:W5:Y:S01]  /*3df0*/  @!P0 LDG.E.U8 R215, desc[UR10][R52.64] ;  /* 0x0000000a34d78981 */ /* 0x000162000c1e1100 */
[----:B------:R-:W-:-:S03]  /*3e00*/  IMAD.X R49, R5, 0x1, R104, P3 ;  /* 0x0000000105317824 */ /* 0x000fc600018e0668 */
[----:B------:R-:W5:Y:S01]  /*3e10*/  @!P0 LDG.E.U8 R205, desc[UR10][R92.64] ;  /* 0x0000000a5ccd8981 */ /* 0x000f62000c1e1100 */
[C---:B-1----:R-:W-:Y:S02]  /*3e20*/  IMAD.IADD R50, R168.reuse, 0x1, R42 ;  /* 0x00000001a8327824 */ /* 0x042fe400078e022a */
[C---:B------:R-:W-:Y:S01]  /*3e30*/  IMAD.X R51, R5.reuse, 0x1, R98, P2 ;  /* 0x0000000105337824 */ /* 0x040fe200010e0662 */
[----:B------:R-:W5:Y:S01]  /*3e40*/  @!P0 LDG.E.U8 R242, desc[UR10][R54.64] ;  /* 0x0000000a36f28981 */ /* 0x000f62000c1e1100 */
[----:B0-----:R-:W-:Y:S02]  /*3e50*/  IMAD.IADD R52, R168, 0x1, R167 ;  /* 0x00000001a8347824 */ /* 0x001fe400078e02a7 */
[----:B------:R-:W-:Y:S01]  /*3e60*/  IMAD.X R53, R5, 0x1, R96, P1 ;  /* 0x0000000105357824 */ /* 0x000fe200008e0660 */
[----:B------:R0:W5:Y:S04]  /*3e70*/  @!P0 LDG.E.U8 R240, desc[UR10][R56.64] ;  /* 0x0000000a38f08981 */ /* 0x000168000c1e1100 */
[----:B------:R-:W5:Y:S04]  /*3e80*/  @!P0 LDG.E.U8 R246, desc[UR10][R48.64] ;  /* 0x0000000a30f68981 */ /* 0x000f68000c1e1100 */
[----:B------:R-:W5:Y:S04]  /*3e90*/  @!P0 LDG.E.U8 R248, desc[UR10][R50.64] ;  /* 0x0000000a32f88981 */ /* 0x000f68000c1e1100 */
[----:B------:R-:W5:Y:S04]  /*3ea0*/  @!P0 LDG.E.U8 R250, desc[UR10][R52.64] ;  /* 0x0000000a34fa8981 */ /* 0x000f68000c1e1100 */
[----:B0-----:R-:W-:Y:S04]  /*3eb0*/  LDS.U8 R56, [R40+UR4] ;  /* 0x0000000428387984 */ /* 0x001fe80008000000 */
[----:B------:R-:W0:Y:S04]  /*3ec0*/  LDS.U8 R57, [R40+UR4+0x20] ;  /* 0x0000200428397984 */ /* 0x000e280008000000 */
[----:B------:R-:W-:Y:S04]  /*3ed0*/  LDS.U8 R218, [R40+UR4+0x40] ;  /* 0x0000400428da7984 */ /* 0x000fe80008000000 */
[----:B------:R-:W-:Y:S04]  /*3ee0*/  LDS.U8 R183, [R40+UR4+0x60] ;  /* 0x0000600428b77984 */ /* 0x000fe80008000000 */
[----:B------:R-:W-:Y:S04]  /*3ef0*/  LDS.U8 R58, [R40+UR4+0x200] ;  /* 0x00020004283a7984 */ /* 0x000fe80008000000 */
[----:B------:R-:W1:Y:S04]  /*3f00*/  LDS.U8 R59, [R40+UR4+0x220] ;  /* 0x00022004283b7984 */ /* 0x000e680008000000 */
[----:B------:R-:W-:Y:S04]  /*3f10*/  LDS.U8 R173, [R40+UR4+0x240] ;  /* 0x0002400428ad7984 */ /* 0x000fe80008000000 */
[----:B------:R-:W-:Y:S04]  /*3f20*/  LDS.U8 R208, [R40+UR4+0x260] ;  /* 0x0002600428d07984 */ /* 0x000fe80008000000 */
[----:B------:R-:W-:Y:S04]  /*3f30*/  LDS.U8 R92, [R4+UR4] ;  /* 0x00000004045c7984 */ /* 0x000fe80008000000 */
[----:B------:R-:W1:Y:S04]  /*3f40*/  LDS.U8 R93, [R4+UR4+0x20] ;  /* 0x00002004045d7984 */ /* 0x000e680008000000 */
        /* <DEDUP_REMOVED lines=21> */
[----:B------:R-:W-:Y:S01]  /*40a0*/  LDS.U8 R206, [R159+UR4+0x260] ;  /* 0x000260049fce7984 */ /* 0x000fe20008000000 */
[----:B------:R-:W-:Y:S06]  /*40b0*/  BAR.SYNC.DEFER_BLOCKING 0x0 ;  /* 0x0000000000007b1d */ /* 0x000fec0000010000 */
[----:B--2---:R2:W-:Y:S04]  /*40c0*/  STS.U8 [R6+UR4+0x100], R95 ;  /* 0x0001005f06007988 */ /* 0x0045e80008000004 */
[----:B---3--:R-:W-:Y:S04]  /*40d0*/  STS.U8 [R6+UR4+0x140], R139 ;  /* 0x0001408b06007988 */ /* 0x008fe80008000004 */
[----:B----4-:R-:W-:Y:S04]  /*40e0*/  STS.U8 [R6+UR4+0x200], R141 ;  /* 0x0002008d06007988 */ /* 0x010fe80008000004 */
[----:B------:R-:W-:Y:S04]  /*40f0*/  STS.U8 [R6+UR4+0x240], R143 ;  /* 0x0002408f06007988 */ /* 0x000fe80008000004 */
[----:B-----5:R-:W-:Y:S04]  /*4100*/  STS.U8 [R6+UR4+0x300], R145 ;  /* 0x0003009106007988 */ /* 0x020fe80008000004 */
[----:B------:R-:W-:Y:S04]  /*4110*/  STS.U8 [R6+UR4+0x340], R185 ;  /* 0x000340b906007988 */ /* 0x000fe80008000004 */
        /* <DEDUP_REMOVED lines=9> */
[----:B------:R-:W-:Y:S04]  /*41b0*/  STS.U8 [R6+UR4], R205 ;  /* 0x000000cd06007988 */ /* 0x000fe80008000004 */
[----:B------:R3:W-:Y:S04]  /*41c0*/  STS.U8 [R163+UR4+0x180], R94 ;  /* 0x0001805ea3007988 */ /* 0x0007e80008000004 */
        /* <DEDUP_REMOVED lines=14> */
[----:B------:R-:W-:Y:S01]  /*42b0*/  STS.U8 [R163+UR4+0x7c0], R250 ;  /* 0x0007c0faa3007988 */ /* 0x000fe20008000004 */
[----:B------:R-:W-:Y:S06]  /*42c0*/  BAR.SYNC.DEFER_BLOCKING 0x0 ;  /* 0x0000000000007b1d */ /* 0x000fec0000010000 */
[----:B------:R-:W4:Y:S04]  /*42d0*/  LDSM.16.M88.4 R52, [R41+UR8] ;  /* 0x000000082934783b */ /* 0x000f280008000200 */
[----:B------:R-:W5:Y:S01]  /*42e0*/  LDSM.16.M88.4 R48, [R41+UR8+0x400] ;  /* 0x000400082930783b */ /* 0x000f620008000200 */
[----:B0-----:R-:W-:-:S02]  /*42f0*/  IMAD R56, R57, 0x100, R56 ;  /* 0x0000010039387824 */ /* 0x001fc400078e0238 */
[----:B-1----:R-:W-:Y:S02]  /*4300*/  IMAD R58, R59, 0x100, R58 ;  /* 0x000001003b3a7824 */ /* 0x002fe400078e023a */
[----:B------:R-:W-:Y:S02]  /*4310*/  IMAD R93, R93, 0x100, R92 ;  /* 0x000001005d5d7824 */ /* 0x000fe400078e025c */
[----:B--2---:R-:W-:Y:S02]  /*4320*/  IMAD R95, R230, 0x100, R195 ;  /* 0x00000100e65f7824 */ /* 0x004fe400078e02c3 */
[----:B------:R-:W-:Y:S02]  /*4330*/  IMAD R197, R232, 0x100, R197 ;  /* 0x00000100e8c57824 */ /* 0x000fe400078e02c5 */
[----:B------:R-:W-:Y:S02]  /*4340*/  IMAD R199, R234, 0x100, R199 ;  /* 0x00000100eac77824 */ /* 0x000fe400078e02c7 */
[----:B------:R-:W-:-:S02]  /*4350*/  IMAD R57, R236, 0x100, R201 ;  /* 0x00000100ec397824 */ /* 0x000fc400078e02c9 */
[----:B------:R-:W-:Y:S01]  /*4360*/  IMAD R59, R238, 0x100, R203 ;  /* 0x00000100ee3b7824 */ /* 0x000fe200078e02cb */
[----:B------:R-:W-:Y:S01]  /*4370*/  USHF.R.S32.HI UR9, URZ, 0x1f, UR5 ;  /* 0x0000001f3f097899 */ /* 0x000fe20008011405 */
[----:B------:R-:W-:Y:S02]  /*4380*/  F2FP.F16.E4M3.UNPACK_B R92, R56 ;  /* 0x00000038ff5c723e */ /* 0x000fe400020006ff */
[----:B---3--:R-:W-:Y:S02]  /*4390*/  F2FP.F16.E4M3.UNPACK_B R94, R58 ;  /* 0x0000003aff5e723e */ /* 0x008fe400020006ff */
[----:B------:R-:W-:Y:S02]  /*43a0*/  IADD3 R46, P5, R46, UR5, RZ ;  /* 0x000000052e2e7c10 */ /* 0x000fe4000ffbe0ff */
[----:B------:R-:W-:Y:S02]  /*43b0*/  F2FP.F16.E4M3.UNPACK_B R93, R93 ;  /* 0x0000005dff5d723e */ /* 0x000fe400020006ff */
[----:B------:R-:W-:-:S02]  /*43c0*/  F2FP.F16.E4M3.UNPACK_B R95, R95 ;  /* 0x0000005fff5f723e */ /* 0x000fc400020006ff */
[----:B------:R-:W-:Y:S02]  /*43d0*/  F2FP.F16.E4M3.UNPACK_B R56, R197 ;  /* 0x000000c5ff38723e */ /* 0x000fe400020006ff */
[----:B------:R-:W-:Y:S02]  /*43e0*/  F2FP.F16.E4M3.UNPACK_B R58, R199 ;  /* 0x000000c7ff3a723e */ /* 0x000fe400020006ff */
[----:B------:R-:W-:Y:S02]  /*43f0*/  F2FP.F16.E4M3.UNPACK_B R57, R57 ;  /* 0x00000039ff39723e */ /* 0x000fe400020006ff */
[----:B------:R-:W-:Y:S02]  /*4400*/  F2FP.F16.E4M3.UNPACK_B R59, R59 ;  /* 0x0000003bff3b723e */ /* 0x000fe400020006ff */
[----:B----4-:R-:W-:Y:S02]  /*4410*/  F2FP.F16.E4M3.UNPACK_B R144, R52 ;  /* 0x00000034ff90723e */ /* 0x010fe400020006ff */
[----:B------:R-:W-:-:S02]  /*4420*/  F2FP.F16.E4M3.UNPACK_B R145, R53 ;  /* 0x00000035ff91723e */ /* 0x000fc400020006ff */
[----:B------:R-:W-:Y:S02]  /*4430*/  F2FP.F16.E4M3.UNPACK_B R140, R54 ;  /* 0x00000036ff8c723e */ /* 0x000fe400020006ff */
[----:B------:R-:W-:Y:S02]  /*4440*/  F2FP.F16.E4M3.UNPACK_B R141, R55 ;  /* 0x00000037ff8d723e */ /* 0x000fe400020006ff */
[----:B-----5:R-:W-:Y:S02]  /*4450*/  F2FP.F16.E4M3.UNPACK_B R142, R48 ;  /* 0x00000030ff8e723e */ /* 0x020fe400020006ff */
[----:B------:R-:W-:Y:S02]  /*4460*/  F2FP.F16.E4M3.UNPACK_B R143, R49 ;  /* 0x00000031ff8f723e */ /* 0x000fe400020006ff */
[----:B------:R-:W-:Y:S02]  /*4470*/  F2FP.F16.E4M3.UNPACK_B R138, R50 ;  /* 0x00000032ff8a723e */ /* 0x000fe400020006ff */
[----:B------:R-:W-:-:S02]  /*4480*/  F2FP.F16.E4M3.UNPACK_B R139, R51 ;  /* 0x00000033ff8b723e */ /* 0x000fc400020006ff */
[----:B------:R-:W-:Y:S02]  /*4490*/  IADD3.X R106, R106, UR9, RZ, P5, !PT ;  /* 0x000000096a6a7c10 */ /* 0x000fe4000affe4ff */
[----:B------:R-:W-:Y:S01]  /*44a0*/  IADD3 R107, P5, R107, UR5, RZ ;  /* 0x000000056b6b7c10 */ /* 0x000fe2000ffbe0ff */
[C---:B------:R-:W-:Y:S01]  /*44b0*/  HMMA.16816.F32 R88, R92.reuse, R144, R88 ;  /* 0x000000905c58723c */ /* 0x040fe20000001858 */
[----:B------:R-:W-:Y:S02]  /*44c0*/  IADD3 R167, P0, R167, UR5, RZ ;  /* 0x00000005a7a77c10 */ /* 0x000fe4000ff1e0ff */
[----:B------:R-:W-:Y:S02]  /*44d0*/  IADD3 R42, P1, R42, UR5, RZ ;  /* 0x000000052a2a7c10 */ /* 0x000fe4000ff3e0ff */
[----:B------:R-:W-:Y:S01]  /*44e0*/  IADD3 R43, P2, R43, UR5, RZ ;  /* 0x000000052b2b7c10 */ /* 0x000fe2000ff5e0ff */
[----:B------:R-:W-:Y:S01]  /*44f0*/  HMMA.16816.F32 R84, R92, R140, R84 ;  /* 0x0000008c5c54723c */ /* 0x000fe20000001854 */
[----:B------:R-:W-:-:S02]  /*4500*/  IADD3 R44, P3, R44, UR5, RZ ;  /* 0x000000052c2c7c10 */ /* 0x000fc4000ff7e0ff */
[----:B------:R-:W-:-:S03]  /*4510*/  IADD3.X R120, R120, UR9, RZ, P5, !PT ;  /* 0x0000000978787c10 */ /* 0x000fc6000affe4ff */
[----:B------:R-:W-:Y:S01]  /*4520*/  HMMA.16816.F32 R80, R92, R142, R80 ;  /* 0x0000008e5c50723c */ /* 0x000fe20000001850 */
[----:B------:R-:W-:Y:S02]  /*4530*/  IADD3 R121, P5, R121, UR5, RZ ;  /* 0x0000000579797c10 */ /* 0x000fe4000ffbe0ff */
[----:B------:R-:W-:-:S03]  /*4540*/  IADD3 R45, P4, R45, UR5, RZ ;  /* 0x000000052d2d7c10 */ /* 0x000fc6000ff9e0ff */
[----:B------:R-:W-:Y:S01]  /*4550*/  HMMA.16816.F32 R76, R92, R138, R76 ;  /* 0x0000008a5c4c723c */ /* 0x000fe2000000184c */
[----:B------:R-:W-:-:S05]  /*4560*/  IADD3.X R96, R96, UR9, RZ, P0, !PT ;  /* 0x0000000960607c10 */ /* 0x000fca00087fe4ff */
[----:B------:R-:W-:Y:S01]  /*4570*/  HMMA.16816.F32 R72, R56, R144, R72 ;  /* 0x000000903848723c */ /* 0x000fe20000001848 */
[----:B------:R-:W-:-:S05]  /*4580*/  IADD3.X R98, R98, UR9, RZ, P1, !PT ;  /* 0x0000000962627c10 */ /* 0x000fca0008ffe4ff */
[----:B------:R-:W-:Y:S01]  /*4590*/  HMMA.16816.F32 R68, R56, R140, R68 ;  /* 0x0000008c3844723c */ /* 0x000fe20000001844 */
[----:B------:R-:W-:-:S05]  /*45a0*/  IADD3.X R100, R100, UR9, RZ, P2, !PT ;  /* 0x0000000964647c10 */ /* 0x000fca00097fe4ff */
[----:B------:R-:W-:Y:S01]  /*45b0*/  HMMA.16816.F32 R64, R56, R142, R64 ;  /* 0x0000008e3840723c */ /* 0x000fe20000001840 */
[----:B------:R-:W-:-:S05]  /*45c0*/  IADD3.X R102, R102, UR9, RZ, P3, !PT ;  /* 0x0000000966667c10 */ /* 0x000fca0009ffe4ff */
[----:B------:R-:W-:Y:S01]  /*45d0*/  HMMA.16816.F32 R60, R56, R138, R60 ;  /* 0x0000008a383c723c */ /* 0x000fe2000000183c */
[----:B------:R-:W-:Y:S02]  /*45e0*/  IADD3 R47, P6, R47, UR5, RZ ;  /* 0x000000052f2f7c10 */ /* 0x000fe4000ffde0ff */
[----:B------:R-:W-:Y:S02]  /*45f0*/  IADD3 R97, P0, R97, UR5, RZ ;  /* 0x0000000561617c10 */ /* 0x000fe4000ff1e0ff */
[----:B------:R-:W-:Y:S02]  /*4600*/  IADD3 R99, P1, R99, UR5, RZ ;  /* 0x0000000563637c10 */ /* 0x000fe4000ff3e0ff */
[----:B------:R-:W-:Y:S02]  /*4610*/  IADD3 R101, P2, R101, UR5, RZ ;  /* 0x0000000565657c10 */ /* 0x000fe4000ff5e0ff */
[----:B------:R-:W-:Y:S01]  /*4620*/  IADD3 R103, P3, R103, UR5, RZ ;  /* 0x0000000567677c10 */ /* 0x000fe2000ff7e0ff */
[----:B------:R-:W-:Y:S01]  /*4630*/  VIADD R2, R2, 0xffffffff ;  /* 0xffffffff02027836 */ /* 0x000fe20000000000 */
[----:B------:R-:W-:-:S02]  /*4640*/  IADD3.X R134, R134, UR9, RZ, P5, !PT ;  /* 0x0000000986867c10 */ /* 0x000fc4000affe4ff */
[----:B------:R-:W-:Y:S02]  /*4650*/  IADD3.X R104, R104, UR9, RZ, P4, !PT ;  /* 0x0000000968687c10 */ /* 0x000fe4000a7fe4ff */
[----:B------:R-:W-:Y:S02]  /*4660*/  IADD3 R135, P5, R135, UR5, RZ ;  /* 0x0000000587877c10 */ /* 0x000fe4000ffbe0ff */
[----:B------:R-:W-:Y:S02]  /*4670*/  IADD3 R105, P4, R105, UR5, RZ ;  /* 0x0000000569697c10 */ /* 0x000fe4000ff9e0ff */
[----:B------:R-:W-:Y:S02]  /*4680*/  IADD3.X R108, R108, UR9, RZ, P6, !PT ;  /* 0x000000096c6c7c10 */ /* 0x000fe4000b7fe4ff */
[----:B------:R-:W-:Y:S02]  /*4690*/  IADD3.X R110, R110, UR9, RZ, P0, !PT ;  /* 0x000000096e6e7c10 */ /* 0x000fe400087fe4ff */
[----:B------:R-:W-:-:S02]  /*46a0*/  IADD3.X R112, R112, UR9, RZ, P1, !PT ;  /* 0x0000000970707c10 */ /* 0x000fc40008ffe4ff */
[----:B------:R-:W-:Y:S02]  /*46b0*/  IADD3.X R114, R114, UR9, RZ, P2, !PT ;  /* 0x0000000972727c10 */ /* 0x000fe400097fe4ff */
[----:B------:R-:W-:Y:S02]  /*46c0*/  IADD3.X R116, R116, UR9, RZ, P3, !PT ;  /* 0x0000000974747c10 */ /* 0x000fe40009ffe4ff */
[----:B------:R-:W-:Y:S02]  /*46d0*/  IADD3 R109, P6, R109, UR5, RZ ;  /* 0x000000056d6d7c10 */ /* 0x000fe4000ffde0ff */
[----:B------:R-:W-:Y:S02]  /*46e0*/  IADD3 R111, P0, R111, UR5, RZ ;  /* 0x000000056f6f7c10 */ /* 0x000fe4000ff1e0ff */
[----:B------:R-:W-:Y:S02]  /*46f0*/  IADD3 R113, P1, R113, UR5, RZ ;  /* 0x0000000571717c10 */ /* 0x000fe4000ff3e0ff */
[----:B------:R-:W-:-:S02]  /*4700*/  IADD3 R115, P2, R115, UR5, RZ ;  /* 0x0000000573737c10 */ /* 0x000fc4000ff5e0ff */
[----:B------:R-:W-:Y:S01]  /*4710*/  IADD3 R117, P3, R117, UR5, RZ ;  /* 0x0000000575757c10 */ /* 0x000fe2000ff7e0ff */
[----:B------:R-:W-:Y:S01]  /*4720*/  IMAD R183, R183, 0x100, R218 ;  /* 0x00000100b7b77824 */ /* 0x000fe200078e02da */
[----:B------:R-:W-:Y:S01]  /*4730*/  IADD3.X R156, R156, UR9, RZ, P5, !PT ;  /* 0x000000099c9c7c10 */ /* 0x000fe2000affe4ff */
[----:B------:R-:W-:Y:S01]  /*4740*/  IMAD R173, R208, 0x100, R173 ;  /* 0x00000100d0ad7824 */ /* 0x000fe200078e02ad */
[----:B------:R-:W-:Y:S01]  /*4750*/  IADD3.X R118, R118, UR9, RZ, P4, !PT ;  /* 0x0000000976767c10 */ /* 0x000fe2000a7fe4ff */
[----:B------:R-:W-:Y:S01]  /*4760*/  IMAD R175, R210, 0x100, R175 ;  /* 0x00000100d2af7824 */ /* 0x000fe200078e02af */
[----:B------:R-:W-:Y:S01]  /*4770*/  ISETP.NE.U32.AND P5, PT, R2, RZ, PT ;  /* 0x000000ff0200720c */ /* 0x000fe20003fa5070 */
[----:B------:R-:W-:Y:S01]  /*4780*/  IMAD R177, R212, 0x100, R177 ;  /* 0x00000100d4b17824 */ /* 0x000fe200078e02b1 */
[----:B------:R-:W-:Y:S01]  /*4790*/  IADD3 R119, P4, R119, UR5, RZ ;  /* 0x0000000577777c10 */ /* 0x000fe2000ff9e0ff */
[----:B------:R-:W-:Y:S02]  /*47a0*/  IMAD R179, R214, 0x100, R179 ;  /* 0x00000100d6b37824 */ /* 0x000fe400078e02b3 */
[----:B------:R-:W-:-:S02]  /*47b0*/  IMAD R181, R216, 0x100, R181 ;  /* 0x00000100d8b57824 */ /* 0x000fc400078e02b5 */
[----:B------:R-:W-:Y:S02]  /*47c0*/  IMAD R169, R204, 0x100, R169 ;  /* 0x00000100cca97824 */ /* 0x000fe400078e02a9 */
[----:B------:R-:W-:Y:S01]  /*47d0*/  IMAD R171, R206, 0x100, R171 ;  /* 0x00000100ceab7824 */ /* 0x000fe200078e02ab */
[----:B------:R-:W-:Y:S02]  /*47e0*/  IADD3.X R122, R122, UR9, RZ, P6, !PT ;  /* 0x000000097a7a7c10 */ /* 0x000fe4000b7fe4ff */
[----:B------:R-:W-:Y:S02]  /*47f0*/  IADD3.X R124, R124, UR9, RZ, P0, !PT ;  /* 0x000000097c7c7c10 */ /* 0x000fe400087fe4ff */
[----:B------:R-:W-:Y:S02]  /*4800*/  IADD3.X R126, R126, UR9, RZ, P1, !PT ;  /* 0x000000097e7e7c10 */ /* 0x000fe40008ffe4ff */
[----:B------:R-:W-:Y:S02]  /*4810*/  IADD3.X R128, R128, UR9, RZ, P2, !PT ;  /* 0x0000000980807c10 */ /* 0x000fe400097fe4ff */
[----:B------:R-:W-:-:S02]  /*4820*/  IADD3.X R130, R130, UR9, RZ, P3, !PT ;  /* 0x0000000982827c10 */ /* 0x000fc40009ffe4ff */
[----:B------:R-:W-:Y:S02]  /*4830*/  F2FP.F16.E4M3.UNPACK_B R94, R52.H1 ;  /* 0x00000034ff5e723e */ /* 0x000fe400030006ff */
[----:B------:R-:W-:Y:S02]  /*4840*/  F2FP.F16.E4M3.UNPACK_B R95, R53.H1 ;  /* 0x00000035ff5f723e */ /* 0x000fe400030006ff */
[----:B------:R-:W-:Y:S02]  /*4850*/  IADD3 R123, P6, R123, UR5, RZ ;  /* 0x000000057b7b7c10 */ /* 0x000fe4000ffde0ff */
[----:B------:R-:W-:Y:S02]  /*4860*/  IADD3 R125, P0, R125, UR5, RZ ;  /* 0x000000057d7d7c10 */ /* 0x000fe4000ff1e0ff */
[----:B------:R-:W-:Y:S02]  /*4870*/  IADD3 R127, P1, R127, UR5, RZ ;  /* 0x000000057f7f7c10 */ /* 0x000fe4000ff3e0ff */
[----:B------:R-:W-:-:S02]  /*4880*/  IADD3 R129, P2, R129, UR5, RZ ;  /* 0x0000000581817c10 */ /* 0x000fc4000ff5e0ff */
[----:B------:R-:W-:Y:S02]  /*4890*/  IADD3 R131, P3, R131, UR5, RZ ;  /* 0x0000000583837c10 */ /* 0x000fe4000ff7e0ff */
[----:B------:R-:W-:Y:S02]  /*48a0*/  F2FP.F16.E4M3.UNPACK_B R52, R48.H1 ;  /* 0x00000030ff34723e */ /* 0x000fe400030006ff */
[----:B------:R-:W-:Y:S02]  /*48b0*/  F2FP.F16.E4M3.UNPACK_B R53, R49.H1 ;  /* 0x00000031ff35723e */ /* 0x000fe400030006ff */
[----:B------:R-:W-:Y:S02]  /*48c0*/  F2FP.F16.E4M3.UNPACK_B R92, R50.H1 ;  /* 0x00000032ff5c723e */ /* 0x000fe400030006ff */
[----:B------:R-:W-:Y:S02]  /*48d0*/  F2FP.F16.E4M3.UNPACK_B R93, R51.H1 ;  /* 0x00000033ff5d723e */ /* 0x000fe400030006ff */
[----:B------:R-:W-:-:S02]  /*48e0*/  F2FP.F16.E4M3.UNPACK_B R56, R183 ;  /* 0x000000b7ff38723e */ /* 0x000fc400020006ff */
[----:B------:R-:W-:Y:S02]  /*48f0*/  F2FP.F16.E4M3.UNPACK_B R58, R173 ;  /* 0x000000adff3a723e */ /* 0x000fe400020006ff */
[----:B------:R-:W-:Y:S02]  /*4900*/  F2FP.F16.E4M3.UNPACK_B R57, R175 ;  /* 0x000000afff39723e */ /* 0x000fe400020006ff */
[----:B------:R-:W-:Y:S02]  /*4910*/  F2FP.F16.E4M3.UNPACK_B R59, R177 ;  /* 0x000000b1ff3b723e */ /* 0x000fe400020006ff */
[----:B------:R-:W-:Y:S02]  /*4920*/  F2FP.F16.E4M3.UNPACK_B R54, R54.H1 ;  /* 0x00000036ff36723e */ /* 0x000fe400030006ff */
[----:B------:R-:W-:Y:S02]  /*4930*/  F2FP.F16.E4M3.UNPACK_B R55, R55.H1 ;  /* 0x00000037ff37723e */ /* 0x000fe400030006ff */
[----:B------:R-:W-:-:S02]  /*4940*/  F2FP.F16.E4M3.UNPACK_B R48, R179 ;  /* 0x000000b3ff30723e */ /* 0x000fc400020006ff */
[----:B------:R-:W-:Y:S02]  /*4950*/  F2FP.F16.E4M3.UNPACK_B R50, R181 ;  /* 0x000000b5ff32723e */ /* 0x000fe400020006ff */
[----:B------:R-:W-:Y:S02]  /*4960*/  F2FP.F16.E4M3.UNPACK_B R49, R169 ;  /* 0x000000a9ff31723e */ /* 0x000fe400020006ff */
[----:B------:R-:W-:Y:S02]  /*4970*/  F2FP.F16.E4M3.UNPACK_B R51, R171 ;  /* 0x000000abff33723e */ /* 0x000fe400020006ff */
[----:B------:R-:W-:Y:S02]  /*4980*/  IADD3.X R132, R132, UR9, RZ, P4, !PT ;  /* 0x0000000984847c10 */ /* 0x000fe4000a7fe4ff */
[----:B------:R-:W-:Y:S02]  /*4990*/  IADD3 R133, P4, R133, UR5, RZ ;  /* 0x0000000585857c10 */ /* 0x000fe4000ff9e0ff */
[----:B------:R-:W-:-:S02]  /*49a0*/  IADD3.X R136, R136, UR9, RZ, P6, !PT ;  /* 0x0000000988887c10 */ /* 0x000fc4000b7fe4ff */
[----:B------:R-:W-:Y:S02]  /*49b0*/  IADD3.X R146, R146, UR9, RZ, P0, !PT ;  /* 0x0000000992927c10 */ /* 0x000fe400087fe4ff */
[----:B------:R-:W-:Y:S02]  /*49c0*/  IADD3.X R148, R148, UR9, RZ, P1, !PT ;  /* 0x0000000994947c10 */ /* 0x000fe40008ffe4ff */
[----:B------:R-:W-:Y:S02]  /*49d0*/  IADD3.X R150, R150, UR9, RZ, P2, !PT ;  /* 0x0000000996967c10 */ /* 0x000fe400097fe4ff */
[----:B------:R-:W-:Y:S02]  /*49e0*/  IADD3.X R152, R152, UR9, RZ, P3, !PT ;  /* 0x0000000998987c10 */ /* 0x000fe40009ffe4ff */
[----:B------:R-:W-:Y:S02]  /*49f0*/  IADD3 R137, P6, R137, UR5, RZ ;  /* 0x0000000589897c10 */ /* 0x000fe4000ffde0ff */
[----:B------:R-:W-:-:S02]  /*4a00*/  IADD3 R147, P0, R147, UR5, RZ ;  /* 0x0000000593937c10 */ /* 0x000fc4000ff1e0ff */
[----:B------:R-:W-:Y:S02]  /*4a10*/  IADD3 R149, P1, R149, UR5, RZ ;  /* 0x0000000595957c10 */ /* 0x000fe4000ff3e0ff */
[----:B------:R-:W-:Y:S02]  /*4a20*/  IADD3 R151, P2, R151, UR5, RZ ;  /* 0x0000000597977c10 */ /* 0x000fe4000ff5e0ff */
[----:B------:R-:W-:Y:S02]  /*4a30*/  IADD3 R153, P3, R153, UR5, RZ ;  /* 0x0000000599997c10 */ /* 0x000fe4000ff7e0ff */
[----:B------:R-:W-:Y:S01]  /*4a40*/  IADD3.X R154, R154, UR9, RZ, P4, !PT ;  /* 0x000000099a9a7c10 */ /* 0x000fe2000a7fe4ff */
[----:B------:R-:W-:Y:S01]  /*4a50*/  HMMA.16816.F32 R88, R56, R94, R88 ;  /* 0x0000005e3858723c */ /* 0x000fe20000001858 */
[----:B------:R-:W-:Y:S01]  /*4a60*/  IADD3 R155, P4, R202, R155, RZ ;  /* 0x0000009bca9b7210 */ /* 0x000fe20007f9e0ff */
[----:B------:R-:W-:Y:S01]  /*4a70*/  UIADD3 UR6, UR6, -0x20, URZ ;  /* 0xffffffe006067890 */ /* 0x000fe2000fffe03f */
[----:B------:R-:W-:-:S02]  /*4a80*/  IADD3.X R158, R158, UR9, RZ, P6, !PT ;  /* 0x000000099e9e7c10 */ /* 0x000fc4000b7fe4ff */
[----:B------:R-:W-:Y:S01]  /*4a90*/  IADD3.X R160, R160, UR9, RZ, P0, !PT ;  /* 0x00000009a0a07c10 */ /* 0x000fe200087fe4ff */
[C---:B------:R-:W-:Y:S01]  /*4aa0*/  HMMA.16816.F32 R84, R56.reuse, R54, R84 ;  /* 0x000000363854723c */ /* 0x040fe20000001854 */
[----:B------:R-:W-:Y:S02]  /*4ab0*/  IADD3.X R162, R162, UR9, RZ, P1, !PT ;  /* 0x00000009a2a27c10 */ /* 0x000fe40008ffe4ff */
[----:B------:R-:W-:Y:S02]  /*4ac0*/  IADD3.X R164, R164, UR9, RZ, P2, !PT ;  /* 0x00000009a4a47c10 */ /* 0x000fe400097fe4ff */
[----:B------:R-:W-:Y:S01]  /*4ad0*/  IADD3.X R166, R166, UR9, RZ, P3, !PT ;  /* 0x00000009a6a67c10 */ /* 0x000fe20009ffe4ff */
[----:B------:R-:W-:Y:S01]  /*4ae0*/  HMMA.16816.F32 R80, R56, R52, R80 ;  /* 0x000000343850723c */ /* 0x000fe20000001850 */
[----:B------:R-:W-:-:S05]  /*4af0*/  LEA.HI.X.SX32 R157, R202, R157, 0x1, P4 ;  /* 0x0000009dca9d7211 */ /* 0x000fca00020f0eff */
[----:B------:R-:W-:Y:S06]  /*4b00*/  HMMA.16816.F32 R76, R56, R92, R76 ;  /* 0x0000005c384c723c */ /* 0x000fec000000184c */
[C---:B------:R-:W-:Y:S06]  /*4b10*/  HMMA.16816.F32 R72, R48.reuse, R94, R72 ;  /* 0x0000005e3048723c */ /* 0x040fec0000001848 */
[C---:B------:R-:W-:Y:S06]  /*4b20*/  HMMA.16816.F32 R68, R48.reuse, R54, R68 ;  /* 0x000000363044723c */ /* 0x040fec0000001844 */
[C---:B------:R-:W-:Y:S06]  /*4b30*/  HMMA.16816.F32 R64, R48.reuse, R52, R64 ;  /* 0x000000343040723c */ /* 0x040fec0000001840 */
[----:B------:R-:W-:Y:S01]  /*4b40*/  HMMA.16816.F32 R60, R48, R92, R60 ;  /* 0x0000005c303c723c */ /* 0x000fe2000000183c */
[----:B------:R-:W-:-:S08]  /*4b50*/  NOP ;  /* 0x0000000000007918 */ /* 0x000fd00000000000 */
[----:B------:R-:W-:-:S15]  /*4b60*/  @P5 BRA `(.L_x_1) ;  /* 0xffffffe000905947 */ /* 0x000fde000383ffff */
.L_x_0:
[C---:B------:R-:W-:Y:S01]  /*4b70*/  IMAD.SHL.U32 R2, R0.reuse, 0x40, RZ ;  /* 0x0000004000027824 */ /* 0x040fe200078e00ff */
[----:B------:R-:W-:Y:S01]  /*4b80*/  F2FP.SATFINITE.E4M3.F32.PACK_AB_MERGE_C R88, R89, R88, RZ ;  /* 0x000000585958723e */ /* 0x000fe200048070ff */
[C---:B------:R-:W-:Y:S01]  /*4b90*/  IMAD.SHL.U32 R3, R0.reuse, 0x8, RZ ;  /* 0x0000000800037824 */ /* 0x040fe200078e00ff */
[----:B------:R-:W-:Y:S01]  /*4ba0*/  F2FP.SATFINITE.E4M3.F32.PACK_AB_MERGE_C R84, R85, R84, RZ ;  /* 0x000000545554723e */ /* 0x000fe200048070ff */
[----:B------:R-:W-:Y:S01]  /*4bb0*/  IMAD.SHL.U32 R0, R0, 0x10, RZ ;  /* 0x0000001000007824 */ /* 0x000fe200078e00ff */
[----:B------:R-:W-:Y:S01]  /*4bc0*/  LOP3.LUT R2, R2, 0x200, RZ, 0xc0, !PT ;  /* 0x0000020002027812 */ /* 0x000fe200078ec0ff */
[----:B------:R-:W-:Y:S01]  /*4bd0*/  BAR.SYNC.DEFER_BLOCKING 0x0 ;  /* 0x0000000000007b1d */ /* 0x000fe20000010000 */
[----:B------:R-:W-:Y:S02]  /*4be0*/  LOP3.LUT R3, R3, 0x80, RZ, 0xc0, !PT ;  /* 0x0000008003037812 */ /* 0x000fe400078ec0ff */
[----:B------:R-:W-:Y:S02]  /*4bf0*/  F2FP.SATFINITE.E4M3.F32.PACK_AB_MERGE_C R80, R81, R80, RZ ;  /* 0x000000505150723e */ /* 0x000fe400048070ff */
[----:B------:R-:W-:Y:S01]  /*4c00*/  IADD3 R2, R3, UR4, R2 ;  /* 0x0000000403027c10 */ /* 0x000fe2000fffe002 */
[----:B------:R-:W-:Y:S01]  /*4c10*/  IMAD.U32 R3, RZ, RZ, UR7 ;  /* 0x00000007ff037e24 */ /* 0x000fe2000f8e00ff */
[----:B------:R-:W-:Y:S01]  /*4c20*/  F2FP.SATFINITE.E4M3.F32.PACK_AB_MERGE_C R90, R91, R90, RZ ;  /* 0x0000005a5b5a723e */ /* 0x000fe200048070ff */
[----:B------:R-:W-:Y:S01]  /*4c30*/  ULDC.64 UR6, c[0x0][0x228] ;  /* 0x00008a0000067ab9 */ /* 0x000fe20000000a00 */
[----:B------:R-:W-:Y:S01]  /*4c40*/  F2FP.SATFINITE.E4M3.F32.PACK_AB_MERGE_C R86, R87, R86, RZ ;  /* 0x000000565756723e */ /* 0x000fe200048070ff */
[----:B------:R-:W-:Y:S01]  /*4c50*/  IMAD R3, R3, 0x20, R2 ;  /* 0x0000002003037824 */ /* 0x000fe200078e0202 */
[----:B------:R-:W-:-:S02]  /*4c60*/  F2FP.SATFINITE.E4M3.F32.PACK_AB_MERGE_C R82, R83, R82, RZ ;  /* 0x000000525352723e */ /* 0x000fc400048070ff */
[----:B------:R-:W-:Y:S02]  /*4c70*/  F2FP.SATFINITE.E4M3.F32.PACK_AB_MERGE_C R72, R73, R72, RZ ;  /* 0x000000484948723e */ /* 0x000fe400048070ff */
[----:B------:R-:W-:Y:S02]  /*4c80*/  F2FP.SATFINITE.E4M3.F32.PACK_AB_MERGE_C R74, R75, R74, RZ ;  /* 0x0000004a4b4a723e */ /* 0x000fe400048070ff */
[----:B------:R-:W-:Y:S02]  /*4c90*/  F2FP.SATFINITE.E4M3.F32.PACK_AB_MERGE_C R68, R69, R68, RZ ;  /* 0x000000444544723e */ /* 0x000fe400048070ff */
[----:B------:R-:W-:Y:S02]  /*4ca0*/  F2FP.SATFINITE.E4M3.F32.PACK_AB_MERGE_C R70, R71, R70, RZ ;  /* 0x000000464746723e */ /* 0x000fe400048070ff */
[----:B------:R-:W-:Y:S02]  /*4cb0*/  F2FP.SATFINITE.E4M3.F32.PACK_AB_MERGE_C R64, R65, R64, RZ ;  /* 0x000000404140723e */ /* 0x000fe400048070ff */
[----:B------:R-:W-:-:S02]  /*4cc0*/  F2FP.SATFINITE.E4M3.F32.PACK_AB_MERGE_C R66, R67, R66, RZ ;  /* 0x000000424342723e */ /* 0x000fc400048070ff */
[----:B------:R-:W-:Y:S02]  /*4cd0*/  LOP3.LUT R0, R0, 0x70, RZ, 0xc0, !PT ;  /* 0x0000007000007812 */ /* 0x000fe400078ec0ff */
[----:B------:R-:W-:Y:S02]  /*4ce0*/  LOP3.LUT R88, R88, 0xffff, RZ, 0xc0, !PT ;  /* 0x0000ffff58587812 */ /* 0x000fe400078ec0ff */
[----:B------:R-:W-:Y:S01]  /*4cf0*/  LOP3.LUT R53, R84, 0xffff, RZ, 0xc0, !PT ;  /* 0x0000ffff54357812 */ /* 0x000fe200078ec0ff */
[----:B------:R-:W-:Y:S01]  /*4d00*/  IMAD.IADD R48, R0, 0x1, R3 ;  /* 0x0000000100307824 */ /* 0x000fe200078e0203 */
[----:B------:R-:W-:Y:S02]  /*4d10*/  LOP3.LUT R80, R80, 0xffff, RZ, 0xc0, !PT ;  /* 0x0000ffff50507812 */ /* 0x000fe400078ec0ff */
[----:B------:R-:W-:Y:S02]  /*4d20*/  LOP3.LUT R90, R90, 0xffff, RZ, 0xc0, !PT ;  /* 0x0000ffff5a5a7812 */ /* 0x000fe400078ec0ff */
[----:B------:R-:W-:-:S02]  /*4d30*/  LOP3.LUT R55, R86, 0xffff, RZ, 0xc0, !PT ;  /* 0x0000ffff56377812 */ /* 0x000fc400078ec0ff */
[----:B------:R-:W-:Y:S02]  /*4d40*/  LOP3.LUT R82, R82, 0xffff, RZ, 0xc0, !PT ;  /* 0x0000ffff52527812 */ /* 0x000fe400078ec0ff */
[----:B------:R-:W-:Y:S02]  /*4d50*/  LOP3.LUT R72, R72, 0xffff, RZ, 0xc0, !PT ;  /* 0x0000ffff48487812 */ /* 0x000fe400078ec0ff */
[----:B------:R-:W-:Y:S02]  /*4d60*/  LOP3.LUT R74, R74, 0xffff, RZ, 0xc0, !PT ;  /* 0x0000ffff4a4a7812 */ /* 0x000fe400078ec0ff */
[----:B------:R-:W-:Y:S02]  /*4d70*/  LOP3.LUT R57, R68, 0xffff, RZ, 0xc0, !PT ;  /* 0x0000ffff44397812 */ /* 0x000fe400078ec0ff */
[----:B------:R-:W-:Y:S02]  /*4d80*/  LOP3.LUT R59, R70, 0xffff, RZ, 0xc0, !PT ;  /* 0x0000ffff463b7812 */ /* 0x000fe400078ec0ff */
[----:B------:R-:W-:-:S02]  /*4d90*/  LOP3.LUT R64, R64, 0xffff, RZ, 0xc0, !PT ;  /* 0x0000ffff40407812 */ /* 0x000fc400078ec0ff */
[----:B------:R-:W-:Y:S02]  /*4da0*/  LOP3.LUT R66, R66, 0xffff, RZ, 0xc0, !PT ;  /* 0x0000ffff42427812 */ /* 0x000fe400078ec0ff */
[----:B------:R-:W-:Y:S02]  /*4db0*/  PRMT R3, R80, 0x3340, R1 ;  /* 0x0000334050037816 */ /* 0x000fe40000000001 */
[----:B------:R-:W-:Y:S02]  /*4dc0*/  PRMT R0, R88, 0x3340, R53 ;  /* 0x0000334058007816 */ /* 0x000fe40000000035 */
[--C-:B------:R-:W-:Y:S02]  /*4dd0*/  PRMT R5, R82, 0x3340, R1.reuse ;  /* 0x0000334052057816 */ /* 0x100fe40000000001 */
[--C-:B------:R-:W-:Y:S02]  /*4de0*/  PRMT R43, R64, 0x3340, R1.reuse ;  /* 0x00003340402b7816 */ /* 0x100fe40000000001 */
[----:B------:R-:W-:-:S02]  /*4df0*/  PRMT R47, R66, 0x3340, R1 ;  /* 0x00003340422f7816 */ /* 0x000fc40000000001 */
[----:B------:R-:W-:Y:S02]  /*4e00*/  PRMT R2, R90, 0x3340, R55 ;  /* 0x000033405a027816 */ /* 0x000fe40000000037 */
[----:B------:R-:W-:Y:S02]  /*4e10*/  PRMT R4, R72, 0x3340, R57 ;  /* 0x0000334048047816 */ /* 0x000fe40000000039 */
[----:B------:R-:W-:Y:S02]  /*4e20*/  PRMT R40, R74, 0x3340, R59 ;  /* 0x000033404a287816 */ /* 0x000fe4000000003b */
[----:B------:R-:W-:Y:S02]  /*4e30*/  PRMT R41, R0, 0x5410, R3 ;  /* 0x0000541000297816 */ /* 0x000fe40000000003 */
[----:B------:R-:W-:Y:S02]  /*4e40*/  PRMT R45, R2, 0x5410, R5 ;  /* 0x00005410022d7816 */ /* 0x000fe40000000005 */
[----:B------:R-:W-:-:S02]  /*4e50*/  PRMT R49, R4, 0x5410, R43 ;  /* 0x0000541004317816 */ /* 0x000fc4000000002b */
[----:B------:R-:W-:Y:S02]  /*4e60*/  PRMT R51, R40, 0x5410, R47 ;  /* 0x0000541028337816 */ /* 0x000fe4000000002f */
[----:B------:R-:W-:Y:S02]  /*4e70*/  SHF.R.U32.HI R0, RZ, 0x8, R88 ;  /* 0x00000008ff007819 */ /* 0x000fe40000011658 */
[----:B------:R-:W-:Y:S02]  /*4e80*/  SHF.R.U32.HI R3, RZ, 0x8, R53 ;  /* 0x00000008ff037819 */ /* 0x000fe40000011635 */
[----:B------:R-:W-:Y:S02]  /*4e90*/  SHF.R.U32.HI R5, RZ, 0x8, R80 ;  /* 0x00000008ff057819 */ /* 0x000fe40000011650 */
[----:B------:R-:W-:Y:S02]  /*4ea0*/  SHF.R.U32.HI R2, RZ, 0x8, R90 ;  /* 0x00000008ff027819 */ /* 0x000fe4000001165a */
[----:B------:R-:W-:-:S02]  /*4eb0*/  SHF.R.U32.HI R4, RZ, 0x8, R55 ;  /* 0x00000008ff047819 */ /* 0x000fc40000011637 */
[----:B------:R-:W-:Y:S02]  /*4ec0*/  SHF.R.U32.HI R40, RZ, 0x8, R82 ;  /* 0x00000008ff287819 */ /* 0x000fe40000011652 */
        /* <DEDUP_REMOVED lines=8> */
[----:B------:R-:W-:Y:S02]  /*4f50*/  PRMT R47, R47, 0x3340, R4 ;  /* 0x000033402f2f7816 */ /* 0x000fe40000000004 */
[----:B------:R-:W-:Y:S02]  /*4f60*/  PRMT R44, R40, 0x3340, R1 ;  /* 0x00003340282c7816 */ /* 0x000fe40000000001 */
[----:B------:R-:W-:-:S02]  /*4f70*/  SHF.R.U32.HI R0, RZ, 0x8, R72 ;  /* 0x00000008ff007819 */ /* 0x000fc40000011648 */
[----:B------:R-:W-:Y:S02]  /*4f80*/  SHF.R.U32.HI R3, RZ, 0x8, R57 ;  /* 0x00000008ff037819 */ /* 0x000fe40000011639 */
[----:B------:R-:W-:Y:S02]  /*4f90*/  SHF.R.U32.HI R5, RZ, 0x8, R64 ;  /* 0x00000008ff057819 */ /* 0x000fe40000011640 */
[----:B------:R-:W-:Y:S02]  /*4fa0*/  SHF.R.U32.HI R2, RZ, 0x8, R74 ;  /* 0x00000008ff027819 */ /* 0x000fe4000001164a */
[----:B------:R-:W-:Y:S02]  /*4fb0*/  SHF.R.U32.HI R4, RZ, 0x8, R59 ;  /* 0x00000008ff047819 */ /* 0x000fe4000001163b */
[----:B------:R-:W-:Y:S02]  /*4fc0*/  SHF.R.U32.HI R40, RZ, 0x8, R66 ;  /* 0x00000008ff287819 */ /* 0x000fe40000011642 */
[----:B------:R-:W-:-:S02]  /*4fd0*/  LOP3.LUT R3, R3, 0xffff, RZ, 0xc0, !PT ;  /* 0x0000ffff03037812 */ /* 0x000fc400078ec0ff */
[----:B------:R-:W-:Y:S02]  /*4fe0*/  LOP3.LUT R0, R0, 0xffff, RZ, 0xc0, !PT ;  /* 0x0000ffff00007812 */ /* 0x000fe400078ec0ff */
[----:B------:R-:W-:Y:S02]  /*4ff0*/  LOP3.LUT R5, R5, 0xffff, RZ, 0xc0, !PT ;  /* 0x0000ffff05057812 */ /* 0x000fe400078ec0ff */
[----:B------:R-:W-:Y:S02]  /*5000*/  LOP3.LUT R4, R4, 0xffff, RZ, 0xc0, !PT ;  /* 0x0000ffff04047812 */ /* 0x000fe400078ec0ff */
[----:B------:R-:W-:Y:S02]  /*5010*/  LOP3.LUT R53, R2, 0xffff, RZ, 0xc0, !PT ;  /* 0x0000ffff02357812 */ /* 0x000fe400078ec0ff */
[----:B------:R-:W-:Y:S02]  /*5020*/  LOP3.LUT R40, R40, 0xffff, RZ, 0xc0, !PT ;  /* 0x0000ffff28287812 */ /* 0x000fe400078ec0ff */
[----:B------:R-:W-:-:S02]  /*5030*/  F2FP.SATFINITE.E4M3.F32.PACK_AB_MERGE_C R76, R77, R76, RZ ;  /* 0x0000004c4d4c723e */ /* 0x000fc400048070ff */
[----:B------:R-:W-:Y:S02]  /*5040*/  F2FP.SATFINITE.E4M3.F32.PACK_AB_MERGE_C R78, R79, R78, RZ ;  /* 0x0000004e4f4e723e */ /* 0x000fe400048070ff */
[----:B------:R-:W-:Y:S02]  /*5050*/  PRMT R0, R0, 0x3340, R3 ;  /* 0x0000334000007816 */ /* 0x000fe40000000003 */
[----:B------:R-:W-:Y:S02]  /*5060*/  F2FP.SATFINITE.E4M3.F32.PACK_AB_MERGE_C R60, R61, R60, RZ ;  /* 0x0000003c3d3c723e */ /* 0x000fe400048070ff */
[----:B------:R-:W-:Y:S01]  /*5070*/  F2FP.SATFINITE.E4M3.F32.PACK_AB_MERGE_C R62, R63, R62, RZ ;  /* 0x0000003e3f3e723e */ /* 0x000fe200048070ff */
[----:B------:R-:W0:Y:S01]  /*5080*/  LDC R61, c[0x0][0x248] ;  /* 0x00009200ff3d7b82 */ /* 0x000e220000000800 */
[----:B------:R-:W-:Y:S02]  /*5090*/  PRMT R5, R5, 0x3340, R6 ;  /* 0x0000334005057816 */ /* 0x000fe40000000006 */
[----:B------:R-:W-:-:S02]  /*50a0*/  PRMT R4, R53, 0x3340, R4 ;  /* 0x0000334035047816 */ /* 0x000fc40000000004 */
[----:B------:R-:W-:Y:S02]  /*50b0*/  PRMT R3, R40, 0x3340, R1 ;  /* 0x0000334028037816 */ /* 0x000fe40000000001 */
[----:B------:R-:W-:Y:S02]  /*50c0*/  PRMT R43, R42, 0x5410, R43 ;  /* 0x000054102a2b7816 */ /* 0x000fe4000000002b */
[----:B------:R-:W-:Y:S02]  /*50d0*/  PRMT R47, R47, 0x5410, R44 ;  /* 0x000054102f2f7816 */ /* 0x000fe4000000002c */
[----:B------:R-:W-:Y:S02]  /*50e0*/  LOP3.LUT R76, R76, 0xffff, RZ, 0xc0, !PT ;  /* 0x0000ffff4c4c7812 */ /* 0x000fe400078ec0ff */
[----:B------:R-:W-:Y:S02]  /*50f0*/  LOP3.LUT R78, R78, 0xffff, RZ, 0xc0, !PT ;  /* 0x0000ffff4e4e7812 */ /* 0x000fe400078ec0ff */
[----:B------:R-:W-:-:S02]  /*5100*/  PRMT R5, R0, 0x5410, R5 ;  /* 0x0000541000057816 */ /* 0x000fc40000000005 */
[----:B------:R-:W-:Y:S02]  /*5110*/  PRMT R3, R4, 0x5410, R3 ;  /* 0x0000541004037816 */ /* 0x000fe40000000003 */
[----:B------:R-:W-:Y:S02]  /*5120*/  LOP3.LUT R60, R60, 0xffff, RZ, 0xc0, !PT ;  /* 0x0000ffff3c3c7812 */ /* 0x000fe400078ec0ff */
[----:B------:R-:W-:Y:S02]  /*5130*/  LOP3.LUT R62, R62, 0xffff, RZ, 0xc0, !PT ;  /* 0x0000ffff3e3e7812 */ /* 0x000fe400078ec0ff */
[--C-:B------:R-:W-:Y:S02]  /*5140*/  PRMT R52, R41, 0x4210, R76.reuse ;  /* 0x0000421029347816 */ /* 0x100fe4000000004c */
[----:B------:R-:W-:Y:S02]  /*5150*/  PRMT R53, R43, 0x5210, R76 ;  /* 0x000052102b357816 */ /* 0x000fe4000000004c */
[----:B------:R-:W-:-:S02]  /*5160*/  PRMT R54, R45, 0x4210, R78 ;  /* 0x000042102d367816 */ /* 0x000fc4000000004e */
[----:B------:R-:W-:Y:S02]  /*5170*/  PRMT R55, R47, 0x5210, R78 ;  /* 0x000052102f377816 */ /* 0x000fe4000000004e */
[--C-:B------:R-:W-:Y:S02]  /*5180*/  PRMT R56, R49, 0x4210, R60.reuse ;  /* 0x0000421031387816 */ /* 0x100fe4000000003c */
[----:B------:R-:W-:Y:S01]  /*5190*/  PRMT R57, R5, 0x5210, R60 ;  /* 0x0000521005397816 */ /* 0x000fe2000000003c */
[----:B------:R1:W-:Y:S01]  /*51a0*/  STSM.16.M88.4 [R48], R52 ;  /* 0x0000003430007844 */ /* 0x0003e20000000200 */
[--C-:B------:R-:W-:Y:S02]  /*51b0*/  PRMT R58, R51, 0x4210, R62.reuse ;  /* 0x00004210333a7816 */ /* 0x100fe4000000003e */
[----:B------:R-:W-:Y:S02]  /*51c0*/  PRMT R59, R3, 0x5210, R62 ;  /* 0x00005210033b7816 */ /* 0x000fe4000000003e */
[----:B------:R-:W-:Y:S01]  /*51d0*/  LEA R6, R6, UR4, 0x4 ;  /* 0x0000000406067c11 */ /* 0x000fe2000f8e20ff */
[----:B------:R-:W-:Y:S01]  /*51e0*/  ULDC UR4, c[0x0][0x244] ;  /* 0x0000910000047ab9 */ /* 0x000fe20000000800 */
[C---:B------:R-:W-:Y:S01]  /*51f0*/  ISETP.GE.AND P0, PT, R39.reuse, UR6, PT ;  /* 0x0000000627007c0c */ /* 0x040fe2000bf06270 */
[----:B------:R-:W-:Y:S01]  /*5200*/  STSM.16.M88.4 [R48+0x100], R56 ;  /* 0x0001003830007844 */ /* 0x000fe20000000200 */
[----:B------:R-:W-:Y:S01]  /*5210*/  IMAD R0, R39, UR4, RZ ;  /* 0x0000000427007c24 */ /* 0x000fe2000f8e02ff */
[----:B------:R-:W-:Y:S01]  /*5220*/  ULDC.64 UR4, c[0x0][0x220] ;  /* 0x0000880000047ab9 */ /* 0x000fe20000000a00 */
[CC--:B0-----:R-:W-:Y:S01]  /*5230*/  IMAD R39, R7.reuse, R61.reuse, RZ ;  /* 0x0000003d07277224 */ /* 0x0c1fe200078e02ff */
[----:B------:R-:W-:Y:S01]  /*5240*/  BAR.SYNC.DEFER_BLOCKING 0x0 ;  /* 0x0000000000007b1d */ /* 0x000fe20000010000 */
[C---:B------:R-:W-:Y:S01]  /*5250*/  ISETP.LT.AND P2, PT, R8.reuse, UR7, !P0 ;  /* 0x0000000708007c0c */ /* 0x040fe2000c741270 */
[----:B------:R-:W-:Y:S01]  /*5260*/  IMAD R8, R8, R61, RZ ;  /* 0x0000003d08087224 */ /* 0x000fe200078e02ff */
[----:B------:R-:W-:-:S02]  /*5270*/  ISETP.LT.AND P1, PT, R7, UR7, !P0 ;  /* 0x0000000707007c0c */ /* 0x000fc4000c721270 */
[C---:B-1----:R-:W-:Y:S02]  /*5280*/  IADD3 R53, P3, R0.reuse, UR4, RZ ;  /* 0x0000000400357c10 */ /* 0x042fe4000ff7e0ff */
[----:B------:R-:W-:Y:S02]  /*5290*/  ISETP.LT.AND P4, PT, R23, UR7, !P0 ;  /* 0x0000000717007c0c */ /* 0x000fe4000c781270 */
[----:B------:R-:W-:Y:S01]  /*52a0*/  LEA.HI.X.SX32 R55, R0, UR5, 0x1, P3 ;  /* 0x0000000500377c11 */ /* 0x000fe200098f0eff */
[----:B------:R-:W-:Y:S01]  /*52b0*/  IMAD R0, R11, R61, RZ ;  /* 0x0000003d0b007224 */ /* 0x000fe200078e02ff */
[CC--:B------:R-:W-:Y:S02]  /*52c0*/  IADD3 R2, P5, R39.reuse, R53.reuse, RZ ;  /* 0x0000003527027210 */ /* 0x0c0fe40007fbe0ff */
[C---:B------:R-:W-:Y:S02]  /*52d0*/  IADD3 R4, P3, R8.reuse, R53, RZ ;  /* 0x0000003508047210 */ /* 0x040fe40007f7e0ff */
[-C--:B------:R-:W-:Y:S01]  /*52e0*/  LEA.HI.X.SX32 R3, R39, R55.reuse, 0x1, P5 ;  /* 0x0000003727037211 */ /* 0x080fe200028f0eff */
[----:B------:R-:W-:Y:S01]  /*52f0*/  IMAD R39, R61, 0x20, R39 ;  /* 0x000000203d277824 */ /* 0x000fe200078e0227 */
[----:B------:R-:W-:-:S02]  /*5300*/  LEA.HI.X.SX32 R5, R8, R55, 0x1, P3 ;  /* 0x0000003708057211 */ /* 0x000fc400018f0eff */
[C---:B------:R-:W-:Y:S01]  /*5310*/  ISETP.LT.AND P5, PT, R9.reuse, UR7, !P0 ;  /* 0x0000000709007c0c */ /* 0x040fe2000c7a1270 */
[----:B------:R-:W-:Y:S01]  /*5320*/  IMAD R9, R9, R61, RZ ;  /* 0x0000003d09097224 */ /* 0x000fe200078e02ff */
[----:B------:R-:W-:Y:S01]  /*5330*/  ISETP.LT.AND P6, PT, R24, UR7, !P0 ;  /* 0x0000000718007c0c */ /* 0x000fe2000c7c1270 */
[----:B------:R-:W0:Y:S04]  /*5340*/  LDS.128 R44, [R6] ;  /* 0x00000000062c7984 */ /* 0x000e280000000c00 */
[----:B------:R1:W2:Y:S01]  /*5350*/  LDS.128 R40, [R6+0x400] ;  /* 0x0004000006287984 */ /* 0x0002a20000000c00 */
[----:B0-----:R-:W-:Y:S02]  /*5360*/  PRMT R51, R44, 0x7770, RZ ;  /* 0x000077702c337816 */ /* 0x001fe400000000ff */
[----:B------:R-:W-:-:S02]  /*5370*/  PRMT R49, R45, 0x7770, RZ ;  /* 0x000077702d317816 */ /* 0x000fc400000000ff */
[----:B------:R-:W-:Y:S01]  /*5380*/  PRMT R23, R46, 0x7770, RZ ;  /* 0x000077702e177816 */ /* 0x000fe200000000ff */
[----:B------:R0:W-:Y:S01]  /*5390*/  @P1 STG.E.U8 desc[UR10][R2.64], R51 ;  /* 0x0000003302001986 */ /* 0x0001e2000c10110a */
[----:B-1----:R-:W-:-:S03]  /*53a0*/  IADD3 R6, P1, R9, R53, RZ ;  /* 0x0000003509067210 */ /* 0x002fc60007f3e0ff */
[----:B------:R1:W-:Y:S01]  /*53b0*/  @P2 STG.E.U8 desc[UR10][R4.64], R49 ;  /* 0x0000003104002986 */ /* 0x0003e2000c10110a */
[C---:B------:R-:W-:Y:S01]  /*53c0*/  ISETP.LT.AND P2, PT, R10.reuse, UR7, !P0 ;  /* 0x000000070a007c0c */ /* 0x040fe2000c741270 */
[----:B------:R-:W-:Y:S01]  /*53d0*/  IMAD R10, R10, R61, RZ ;  /* 0x0000003d0a0a7224 */ /* 0x000fe200078e02ff */
[----:B------:R-:W-:Y:S02]  /*53e0*/  LEA.HI.X.SX32 R7, R9, R55, 0x1, P1 ;  /* 0x0000003709077211 */ /* 0x000fe400008f0eff */
[----:B------:R-:W-:Y:S02]  /*53f0*/  ISETP.LT.AND P1, PT, R11, UR7, !P0 ;  /* 0x000000070b007c0c */ /* 0x000fe4000c721270 */
[C---:B------:R-:W-:Y:S01]  /*5400*/  IADD3 R8, P3, R10.reuse, R53, RZ ;  /* 0x000000350a087210 */ /* 0x040fe20007f7e0ff */
[----:B------:R3:W-:Y:S01]  /*5410*/  @P5 STG.E.U8 desc[UR10][R6.64], R23 ;  /* 0x0000001706005986 */ /* 0x0007e2000c10110a */
[----:B------:R-:W-:Y:S02]  /*5420*/  PRMT R11, R47, 0x7770, RZ ;  /* 0x000077702f0b7816 */ /* 0x000fe400000000ff */
[----:B------:R-:W-:-:S02]  /*5430*/  LEA.HI.X.SX32 R9, R10, R55, 0x1, P3 ;  /* 0x000000370a097211 */ /* 0x000fc400018f0eff */
[C---:B------:R-:W-:Y:S01]  /*5440*/  ISETP.LT.AND P3, PT, R12.reuse, UR7, !P0 ;  /* 0x000000070c007c0c */ /* 0x040fe2000c761270 */
[----:B------:R-:W-:Y:S01]  /*5450*/  IMAD R12, R12, R61, RZ ;  /* 0x0000003d0c0c7224 */ /* 0x000fe200078e02ff */
[C---:B0-----:R-:W-:Y:S01]  /*5460*/  IADD3 R2, P5, R0.reuse, R53, RZ ;  /* 0x0000003500027210 */ /* 0x041fe20007fbe0ff */
[----:B------:R0:W-:Y:S01]  /*5470*/  @P2 STG.E.U8 desc[UR10][R8.64], R11 ;  /* 0x0000000b08002986 */ /* 0x0001e2000c10110a */
[C---:B------:R-:W-:Y:S01]  /*5480*/  ISETP.LT.AND P2, PT, R13.reuse, UR7, !P0 ;  /* 0x000000070d007c0c */ /* 0x040fe2000c741270 */
[----:B------:R-:W-:Y:S01]  /*5490*/  IMAD R13, R13, R61, RZ ;  /* 0x0000003d0d0d7224 */ /* 0x000fe200078e02ff */
[----:B------:R-:W-:Y:S01]  /*54a0*/  LEA.HI.X.SX32 R3, R0, R55, 0x1, P5 ;  /* 0x0000003700037211 */ /* 0x000fe200028f0eff */
[----:B------:R-:W-:Y:S01]  /*54b0*/  IMAD R0, R14, R61, RZ ;  /* 0x0000003d0e007224 */ /* 0x000fe200078e02ff */
[----:B-1----:R-:W-:Y:S02]  /*54c0*/  IADD3 R4, P5, R12, R53, RZ ;  /* 0x000000350c047210 */ /* 0x002fe40007fbe0ff */
[----:B--2---:R-:W-:-:S02]  /*54d0*/  PRMT R51, R40, 0x7770, RZ ;  /* 0x0000777028337816 */ /* 0x004fc400000000ff */
[----:B------:R-:W-:Y:S02]  /*54e0*/  LEA.HI.X.SX32 R5, R12, R55, 0x1, P5 ;  /* 0x000000370c057211 */ /* 0x000fe400028f0eff */
[----:B------:R-:W-:Y:S01]  /*54f0*/  PRMT R49, R41, 0x7770, RZ ;  /* 0x0000777029317816 */ /* 0x000fe200000000ff */
[----:B------:R1:W-:Y:S01]  /*5500*/  @P1 STG.E.U8 desc[UR10][R2.64], R51 ;  /* 0x0000003302001986 */ /* 0x0003e2000c10110a */
[C---:B---3--:R-:W-:Y:S02]  /*5510*/  IADD3 R6, P5, R13.reuse, R53, RZ ;  /* 0x000000350d067210 */ /* 0x048fe40007fbe0ff */
[----:B------:R-:W-:Y:S01]  /*5520*/  PRMT R23, R42, 0x7770, RZ ;  /* 0x000077702a177816 */ /* 0x000fe200000000ff */
[----:B------:R2:W-:Y:S01]  /*5530*/  @P3 STG.E.U8 desc[UR10][R4.64], R49 ;  /* 0x0000003104003986 */ /* 0x0005e2000c10110a */
[----:B------:R-:W-:Y:S02]  /*5540*/  LEA.HI.X.SX32 R7, R13, R55, 0x1, P5 ;  /* 0x000000370d077211 */ /* 0x000fe400028f0eff */
[C---:B------:R-:W-:Y:S01]  /*5550*/  ISETP.LT.AND P5, PT, R15.reuse, UR7, !P0 ;  /* 0x000000070f007c0c */ /* 0x040fe2000c7a1270 */
[----:B------:R-:W-:Y:S01]  /*5560*/  IMAD R15, R15, R61, RZ ;  /* 0x0000003d0f0f7224 */ /* 0x000fe200078e02ff */
[----:B0-----:R-:W-:Y:S01]  /*5570*/  IADD3 R8, P3, R0, R53, RZ ;  /* 0x0000003500087210 */ /* 0x001fe20007f7e0ff */
[----:B------:R0:W-:Y:S01]  /*5580*/  @P2 STG.E.U8 desc[UR10][R6.64], R23 ;  /* 0x0000001706002986 */ /* 0x0001e2000c10110a */
[----:B------:R-:W-:-:S02]  /*5590*/  ISETP.LT.AND P1, PT, R14, UR7, !P0 ;  /* 0x000000070e007c0c */ /* 0x000fc4000c721270 */
[----:B------:R-:W-:Y:S01]  /*55a0*/  LEA.HI.X.SX32 R9, R0, R55, 0x1, P3 ;  /* 0x0000003700097211 */ /* 0x000fe200018f0eff */
[-C--:B------:R-:W-:Y:S01]  /*55b0*/  IMAD R0, R17, R61.reuse, RZ ;  /* 0x0000003d11007224 */ /* 0x080fe200078e02ff */
[C---:B------:R-:W-:Y:S01]  /*55c0*/  ISETP.LT.AND P2, PT, R16.reuse, UR7, !P0 ;  /* 0x0000000710007c0c */ /* 0x040fe2000c741270 */
[----:B------:R-:W-:Y:S01]  /*55d0*/  IMAD R16, R16, R61, RZ ;  /* 0x0000003d10107224 */ /* 0x000fe200078e02ff */
[----:B-1----:R-:W-:Y:S02]  /*55e0*/  IADD3 R2, P3, R15, R53, RZ ;  /* 0x000000350f027210 */ /* 0x002fe40007f7e0ff */
[----:B------:R-:W-:Y:S02]  /*55f0*/  PRMT R13, R43, 0x7770, RZ ;  /* 0x000077702b0d7816 */ /* 0x000fe400000000ff */
[----:B------:R-:W-:Y:S02]  /*5600*/  LEA.HI.X.SX32 R3, R15, R55, 0x1, P3 ;  /* 0x000000370f037211 */ /* 0x000fe400018f0eff */
[----:B------:R-:W-:Y:S01]  /*5610*/  PRMT R11, R44, 0x7771, RZ ;  /* 0x000077712c0b7816 */ /* 0x000fe200000000ff */
[----:B------:R1:W-:Y:S01]  /*5620*/  @P1 STG.E.U8 desc[UR10][R8.64], R13 ;  /* 0x0000000d08001986 */ /* 0x0003e2000c10110a */
[----:B--2---:R-:W-:-:S02]  /*5630*/  IADD3 R4, P3, R16, R53, RZ ;  /* 0x0000003510047210 */ /* 0x004fc40007f7e0ff */
[----:B------:R-:W-:Y:S01]  /*5640*/  PRMT R15, R45, 0x7771, RZ ;  /* 0x000077712d0f7816 */ /* 0x000fe200000000ff */
[----:B------:R2:W-:Y:S01]  /*5650*/  @P5 STG.E.U8 desc[UR10][R2.64], R11 ;  /* 0x0000000b02005986 */ /* 0x0005e2000c10110a */
[----:B------:R-:W-:Y:S02]  /*5660*/  LEA.HI.X.SX32 R5, R16, R55, 0x1, P3 ;  /* 0x0000003710057211 */ /* 0x000fe400018f0eff */
[C---:B------:R-:W-:Y:S01]  /*5670*/  ISETP.LT.AND P3, PT, R18.reuse, UR7, !P0 ;  /* 0x0000000712007c0c */ /* 0x040fe2000c761270 */
[----:B------:R-:W-:Y:S01]  /*5680*/  IMAD R18, R18, R61, RZ ;  /* 0x0000003d12127224 */ /* 0x000fe200078e02ff */
[C---:B0-----:R-:W-:Y:S01]  /*5690*/  IADD3 R6, P5, R0.reuse, R53, RZ ;  /* 0x0000003500067210 */ /* 0x041fe20007fbe0ff */
[----:B------:R0:W-:Y:S01]  /*56a0*/  @P2 STG.E.U8 desc[UR10][R4.64], R15 ;  /* 0x0000000f04002986 */ /* 0x0001e2000c10110a */
[----:B------:R-:W-:Y:S02]  /*56b0*/  ISETP.LT.AND P1, PT, R17, UR7, !P0 ;  /* 0x0000000711007c0c */ /* 0x000fe4000c721270 */
[----:B------:R-:W-:Y:S01]  /*56c0*/  LEA.HI.X.SX32 R7, R0, R55, 0x1, P5 ;  /* 0x0000003700077211 */ /* 0x000fe200028f0eff */
[-C--:B------:R-:W-:Y:S01]  /*56d0*/  IMAD R0, R20, R61.reuse, RZ ;  /* 0x0000003d14007224 */ /* 0x080fe200078e02ff */
[C---:B------:R-:W-:Y:S01]  /*56e0*/  ISETP.LT.AND P2, PT, R19.reuse, UR7, !P0 ;  /* 0x0000000713007c0c */ /* 0x040fe2000c741270 */
[----:B------:R-:W-:Y:S01]  /*56f0*/  IMAD R19, R19, R61, RZ ;  /* 0x0000003d13137224 */ /* 0x000fe200078e02ff */
[----:B-1----:R-:W-:-:S02]  /*5700*/  IADD3 R8, P5, R18, R53, RZ ;  /* 0x0000003512087210 */ /* 0x002fc40007fbe0ff */
[----:B------:R-:W-:Y:S02]  /*5710*/  PRMT R13, R46, 0x7771, RZ ;  /* 0x000077712e0d7816 */ /* 0x000fe400000000ff */
[----:B------:R-:W-:Y:S02]  /*5720*/  LEA.HI.X.SX32 R9, R18, R55, 0x1, P5 ;  /* 0x0000003712097211 */ /* 0x000fe400028f0eff */
[----:B--2---:R-:W-:Y:S01]  /*5730*/  PRMT R11, R47, 0x7771, RZ ;  /* 0x000077712f0b7816 */ /* 0x004fe200000000ff */
[----:B------:R1:W-:Y:S01]  /*5740*/  @P1 STG.E.U8 desc[UR10][R6.64], R13 ;  /* 0x0000000d06001986 */ /* 0x0003e2000c10110a */
[C---:B------:R-:W-:Y:S02]  /*5750*/  IADD3 R2, P5, R19.reuse, R53, RZ ;  /* 0x0000003513027210 */ /* 0x040fe40007fbe0ff */
[----:B------:R-:W-:Y:S01]  /*5760*/  ISETP.LT.AND P1, PT, R20, UR7, !P0 ;  /* 0x0000000714007c0c */ /* 0x000fe2000c721270 */
[----:B------:R2:W-:Y:S01]  /*5770*/  @P3 STG.E.U8 desc[UR10][R8.64], R11 ;  /* 0x0000000b08003986 */ /* 0x0005e2000c10110a */
[----:B------:R-:W-:-:S02]  /*5780*/  LEA.HI.X.SX32 R3, R19, R55, 0x1, P5 ;  /* 0x0000003713037211 */ /* 0x000fc400028f0eff */
[C---:B------:R-:W-:Y:S01]  /*5790*/  ISETP.LT.AND P5, PT, R21.reuse, UR7, !P0 ;  /* 0x0000000715007c0c */ /* 0x040fe2000c7a1270 */
[----:B------:R-:W-:Y:S01]  /*57a0*/  IMAD R21, R21, R61, RZ ;  /* 0x0000003d15157224 */ /* 0x000fe200078e02ff */
[----:B0-----:R-:W-:Y:S02]  /*57b0*/  IADD3 R4, P3, R0, R53, RZ ;  /* 0x0000003500047210 */ /* 0x001fe40007f7e0ff */
[----:B------:R-:W-:Y:S02]  /*57c0*/  PRMT R17, R40, 0x7771, RZ ;  /* 0x0000777128117816 */ /* 0x000fe400000000ff */
[----:B------:R-:W-:Y:S01]  /*57d0*/  LEA.HI.X.SX32 R5, R0, R55, 0x1, P3 ;  /* 0x0000003700057211 */ /* 0x000fe200018f0eff */
[----:B------:R-:W-:Y:S01]  /*57e0*/  IMAD R0, R61, 0x2, R39 ;  /* 0x000000023d007824 */ /* 0x000fe200078e0227 */
[----:B-1----:R-:W-:Y:S01]  /*57f0*/  IADD3 R6, P3, R21, R53, RZ ;  /* 0x0000003515067210 */ /* 0x002fe20007f7e0ff */
[----:B------:R0:W-:Y:S01]  /*5800*/  @P2 STG.E.U8 desc[UR10][R2.64], R17 ;  /* 0x0000001102002986 */ /* 0x0001e2000c10110a */
[----:B------:R-:W-:-:S02]  /*5810*/  PRMT R13, R41, 0x7771, RZ ;  /* 0x00007771290d7816 */ /* 0x000fc400000000ff */
[----:B------:R-:W-:Y:S02]  /*5820*/  LEA.HI.X.SX32 R7, R21, R55, 0x1, P3 ;  /* 0x0000003715077211 */ /* 0x000fe400018f0eff */
[----:B------:R-:W-:Y:S01]  /*5830*/  PRMT R15, R42, 0x7771, RZ ;  /* 0x000077712a0f7816 */ /* 0x000fe200000000ff */
[----:B------:R1:W-:Y:S01]  /*5840*/  @P1 STG.E.U8 desc[UR10][R4.64], R13 ;  /* 0x0000000d04001986 */ /* 0x0003e2000c10110a */
[C---:B------:R-:W-:Y:S01]  /*5850*/  ISETP.LT.AND P2, PT, R22.reuse, UR7, !P0 ;  /* 0x0000000716007c0c */ /* 0x040fe2000c741270 */
[----:B------:R-:W-:Y:S01]  /*5860*/  IMAD R22, R22, R61, RZ ;  /* 0x0000003d16167224 */ /* 0x000fe200078e02ff */
[----:B--2---:R-:W-:Y:S01]  /*5870*/  PRMT R11, R44, 0x7772, RZ ;  /* 0x000077722c0b7816 */ /* 0x004fe200000000ff */
[----:B------:R2:W-:Y:S01]  /*5880*/  @P5 STG.E.U8 desc[UR10][R6.64], R15 ;  /* 0x0000000f06005986 */ /* 0x0005e2000c10110a */
[----:B------:R-:W-:Y:S02]  /*5890*/  ISETP.LT.AND P3, PT, R25, UR7, !P0 ;  /* 0x0000000719007c0c */ /* 0x000fe4000c761270 */
[----:B0-----:R-:W-:-:S02]  /*58a0*/  IADD3 R2, P5, R39, R53, RZ ;  /* 0x0000003527027210 */ /* 0x001fc40007fbe0ff */
[----:B------:R-:W-:Y:S02]  /*58b0*/  IADD3 R8, P1, R22, R53, RZ ;  /* 0x0000003516087210 */ /* 0x000fe40007f3e0ff */
[----:B------:R-:W-:Y:S02]  /*58c0*/  LEA.HI.X.SX32 R3, R39, R55, 0x1, P5 ;  /* 0x0000003727037211 */ /* 0x000fe400028f0eff */
[----:B-1----:R-:W-:Y:S02]  /*58d0*/  IADD3 R4, P5, R0, R53, RZ ;  /* 0x0000003500047210 */ /* 0x002fe40007fbe0ff */
[-C--:B------:R-:W-:Y:S01]  /*58e0*/  LEA.HI.X.SX32 R9, R22, R55.reuse, 0x1, P1 ;  /* 0x0000003716097211 */ /* 0x080fe200008f0eff */
[----:B--2---:R-:W-:Y:S01]  /*58f0*/  IMAD R7, R61, 0x2, R0 ;  /* 0x000000023d077824 */ /* 0x004fe200078e0200 */
[----:B------:R-:W-:Y:S02]  /*5900*/  PRMT R13, R43, 0x7771, RZ ;  /* 0x000077712b0d7816 */ /* 0x000fe400000000ff */
[----:B------:R-:W-:Y:S01]  /*5910*/  LEA.HI.X.SX32 R5, R0, R55, 0x1, P5 ;  /* 0x0000003700057211 */ /* 0x000fe200028f0eff */
[----:B------:R-:W-:Y:S01]  /*5920*/  IMAD R0, R61, 0x2, R7 ;  /* 0x000000023d007824 */ /* 0x000fe200078e0207 */
[----:B------:R-:W-:Y:S01]  /*5930*/  PRMT R15, R45, 0x7772, RZ ;  /* 0x000077722d0f7816 */ /* 0x000fe200000000ff */
[----:B------:R0:W-:Y:S01]  /*5940*/  @P2 STG.E.U8 desc[UR10][R8.64], R13 ;  /* 0x0000000d08002986 */ /* 0x0001e2000c10110a */
[----:B------:R-:W-:-:S02]  /*5950*/  ISETP.LT.AND P1, PT, R26, UR7, !P0 ;  /* 0x000000071a007c0c */ /* 0x000fc4000c721270 */
[----:B------:R-:W-:Y:S01]  /*5960*/  ISETP.LT.AND P2, PT, R27, UR7, !P0 ;  /* 0x000000071b007c0c */ /* 0x000fe2000c741270 */
[----:B------:R1:W-:Y:S01]  /*5970*/  @P4 STG.E.U8 desc[UR10][R2.64], R11 ;  /* 0x0000000b02004986 */ /* 0x0003e2000c10110a */
[C---:B------:R-:W-:Y:S02]  /*5980*/  IADD3 R6, P4, R7.reuse, R53, RZ ;  /* 0x0000003507067210 */ /* 0x040fe40007f9e0ff */
[----:B------:R-:W-:Y:S01]  /*5990*/  PRMT R17, R40, 0x7772, RZ ;  /* 0x0000777228117816 */ /* 0x000fe200000000ff */
[----:B------:R2:W-:Y:S01]  /*59a0*/  @P6 STG.E.U8 desc[UR10][R4.64], R15 ;  /* 0x0000000f04006986 */ /* 0x0005e2000c10110a */
[----:B------:R-:W-:Y:S02]  /*59b0*/  LEA.HI.X.SX32 R7, R7, R55, 0x1, P4 ;  /* 0x0000003707077211 */ /* 0x000fe400020f0eff */
[----:B------:R-:W-:Y:S02]  /*59c0*/  ISETP.LT.AND P5, PT, R28, UR7, !P0 ;  /* 0x000000071c007c0c */ /* 0x000fe4000c7a1270 */
[----:B0-----:R-:W-:-:S02]  /*59d0*/  IADD3 R8, P6, R0, R53, RZ ;  /* 0x0000003500087210 */ /* 0x001fc40007fde0ff */
[----:B------:R-:W-:Y:S01]  /*59e0*/  PRMT R13, R46, 0x7772, RZ ;  /* 0x000077722e0d7816 */ /* 0x000fe200000000ff */
[----:B-1----:R-:W-:Y:S01]  /*59f0*/  IMAD R3, R61, 0x2, R0 ;  /* 0x000000023d037824 */ /* 0x002fe200078e0200 */
[----:B------:R-:W-:Y:S02]  /*5a00*/  LEA.HI.X.SX32 R9, R0, R55, 0x1, P6 ;  /* 0x0000003700097211 */ /* 0x000fe400030f0eff */
[----:B------:R-:W-:Y:S01]  /*5a10*/  PRMT R11, R47, 0x7772, RZ ;  /* 0x000077722f0b7816 */ /* 0x000fe200000000ff */
[----:B------:R-:W-:Y:S01]  /*5a20*/  IMAD R0, R61, 0x2, R3 ;  /* 0x000000023d007824 */ /* 0x000fe200078e0203 */
[----:B------:R-:W-:Y:S01]  /*5a30*/  IADD3 R2, P6, R3, R53, RZ ;  /* 0x0000003503027210 */ /* 0x000fe20007fde0ff */
[----:B------:R0:W-:Y:S01]  /*5a40*/  @P3 STG.E.U8 desc[UR10][R6.64], R13 ;  /* 0x0000000d06003986 */ /* 0x0001e2000c10110a */
[----:B------:R-:W-:Y:S01]  /*5a50*/  ISETP.LT.AND P4, PT, R29, UR7, !P0 ;  /* 0x000000071d007c0c */ /* 0x000fe2000c781270 */
[----:B------:R-:W-:Y:S01]  /*5a60*/  IMAD R10, R61, 0x2, R0 ;  /* 0x000000023d0a7824 */ /* 0x000fe200078e0200 */
[----:B------:R-:W-:Y:S01]  /*5a70*/  LEA.HI.X.SX32 R3, R3, R55, 0x1, P6 ;  /* 0x0000003703037211 */ /* 0x000fe200030f0eff */
[----:B------:R1:W-:Y:S01]  /*5a80*/  @P1 STG.E.U8 desc[UR10][R8.64], R11 ;  /* 0x0000000b08001986 */ /* 0x0003e2000c10110a */
[----:B--2---:R-:W-:-:S02]  /*5a90*/  IADD3 R4, P6, R0, R53, RZ ;  /* 0x0000003500047210 */ /* 0x004fc40007fde0ff */
[----:B------:R-:W-:Y:S01]  /*5aa0*/  ISETP.LT.AND P3, PT, R30, UR7, !P0 ;  /* 0x000000071e007c0c */ /* 0x000fe2000c761270 */
[----:B------:R2:W-:Y:S01]  /*5ab0*/  @P2 STG.E.U8 desc[UR10][R2.64], R17 ;  /* 0x0000001102002986 */ /* 0x0005e2000c10110a */
[----:B------:R-:W-:Y:S01]  /*5ac0*/  LEA.HI.X.SX32 R5, R0, R55, 0x1, P6 ;  /* 0x0000003700057211 */ /* 0x000fe200030f0eff */
[----:B------:R-:W-:Y:S01]  /*5ad0*/  IMAD R0, R61, 0x2, R10 ;  /* 0x000000023d007824 */ /* 0x000fe200078e020a */
[----:B------:R-:W-:Y:S02]  /*5ae0*/  ISETP.LT.AND P1, PT, R31, UR7, !P0 ;  /* 0x000000071f007c0c */ /* 0x000fe4000c721270 */
[----:B0-----:R-:W-:Y:S02]  /*5af0*/  IADD3 R6, P6, R10, R53, RZ ;  /* 0x000000350a067210 */ /* 0x001fe40007fde0ff */
[----:B------:R-:W-:Y:S02]  /*5b00*/  PRMT R15, R42, 0x7772, RZ ;  /* 0x000077722a0f7816 */ /* 0x000fe400000000ff */
[----:B------:R-:W-:-:S02]  /*5b10*/  LEA.HI.X.SX32 R7, R10, R55, 0x1, P6 ;  /* 0x000000370a077211 */ /* 0x000fc400030f0eff */
[C---:B-1----:R-:W-:Y:S01]  /*5b20*/  IADD3 R8, P6, R0.reuse, R53, RZ ;  /* 0x0000003500087210 */ /* 0x042fe20007fde0ff */
[----:B--2---:R-:W-:Y:S01]  /*5b30*/  IMAD R3, R61, 0x2, R0 ;  /* 0x000000023d037824 */ /* 0x004fe200078e0200 */
[----:B------:R-:W-:Y:S02]  /*5b40*/  PRMT R11, R41, 0x7772, RZ ;  /* 0x00007772290b7816 */ /* 0x000fe400000000ff */
[----:B------:R-:W-:Y:S01]  /*5b50*/  LEA.HI.X.SX32 R9, R0, R55, 0x1, P6 ;  /* 0x0000003700097211 */ /* 0x000fe200030f0eff */
[----:B------:R-:W-:Y:S01]  /*5b60*/  IMAD R0, R61, 0x2, R3 ;  /* 0x000000023d007824 */ /* 0x000fe200078e0203 */
[C---:B------:R-:W-:Y:S01]  /*5b70*/  IADD3 R2, P6, R3.reuse, R53, RZ ;  /* 0x0000003503027210 */ /* 0x040fe20007fde0ff */
[----:B------:R0:W-:Y:S01]  /*5b80*/  @P5 STG.E.U8 desc[UR10][R4.64], R11 ;  /* 0x0000000b04005986 */ /* 0x0001e2000c10110a */
[----:B------:R-:W-:Y:S02]  /*5b90*/  ISETP.LT.AND P2, PT, R32, UR7, !P0 ;  /* 0x0000000720007c0c */ /* 0x000fe4000c741270 */
[----:B------:R-:W-:Y:S01]  /*5ba0*/  LEA.HI.X.SX32 R3, R3, R55, 0x1, P6 ;  /* 0x0000003703037211 */ /* 0x000fe200030f0eff */
[----:B------:R1:W-:Y:S01]  /*5bb0*/  @P4 STG.E.U8 desc[UR10][R6.64], R15 ;  /* 0x0000000f06004986 */ /* 0x0003e2000c10110a */
[----:B------:R-:W-:-:S02]  /*5bc0*/  PRMT R13, R43, 0x7772, RZ ;  /* 0x000077722b0d7816 */ /* 0x000fc400000000ff */
[----:B------:R-:W-:Y:S02]  /*5bd0*/  PRMT R45, R45, 0x7773, RZ ;  /* 0x000077732d2d7816 */ /* 0x000fe400000000ff */
[----:B------:R-:W-:Y:S01]  /*5be0*/  ISETP.LT.AND P5, PT, R33, UR7, !P0 ;  /* 0x0000000721007c0c */ /* 0x000fe2000c7a1270 */
[----:B------:R2:W-:Y:S01]  /*5bf0*/  @P3 STG.E.U8 desc[UR10][R8.64], R13 ;  /* 0x0000000d08003986 */ /* 0x0005e2000c10110a */
[----:B------:R-:W-:Y:S01]  /*5c00*/  ISETP.LT.AND P4, PT, R34, UR7, !P0 ;  /* 0x0000000722007c0c */ /* 0x000fe2000c781270 */
[----:B0-----:R-:W-:Y:S01]  /*5c10*/  IMAD R11, R61, 0x2, R0 ;  /* 0x000000023d0b7824 */ /* 0x001fe200078e0200 */
[C---:B------:R-:W-:Y:S02]  /*5c20*/  IADD3 R4, P6, R0.reuse, R53, RZ ;  /* 0x0000003500047210 */ /* 0x040fe40007fde0ff */
[----:B------:R-:W-:Y:S02]  /*5c30*/  ISETP.LT.AND P3, PT, R35, UR7, !P0 ;  /* 0x0000000723007c0c */ /* 0x000fe4000c761270 */
[----:B------:R-:W-:Y:S01]  /*5c40*/  LEA.HI.X.SX32 R5, R0, R55, 0x1, P6 ;  /* 0x0000003700057211 */ /* 0x000fe200030f0eff */
[----:B------:R-:W-:Y:S01]  /*5c50*/  IMAD R0, R61, 0x2, R11 ;  /* 0x000000023d007824 */ /* 0x000fe200078e020b */
[----:B-1----:R-:W-:-:S02]  /*5c60*/  PRMT R15, R44, 0x7773, RZ ;  /* 0x000077732c0f7816 */ /* 0x002fc400000000ff */
[----:B------:R-:W-:Y:S01]  /*5c70*/  PRMT R47, R47, 0x7773, RZ ;  /* 0x000077732f2f7816 */ /* 0x000fe200000000ff */
[----:B------:R-:W-:Y:S01]  /*5c80*/  IMAD R12, R61, 0x2, R0 ;  /* 0x000000023d0c7824 */ /* 0x000fe200078e0200 */
[----:B------:R-:W-:Y:S01]  /*5c90*/  PRMT R19, R40, 0x7773, RZ ;  /* 0x0000777328137816 */ /* 0x000fe200000000ff */
[----:B------:R0:W-:Y:S01]  /*5ca0*/  @P1 STG.E.U8 desc[UR10][R2.64], R15 ;  /* 0x0000000f02001986 */ /* 0x0001e2000c10110a */
[-C--:B------:R-:W-:Y:S01]  /*5cb0*/  IADD3 R6, P1, R11, R53.reuse, RZ ;  /* 0x000000350b067210 */ /* 0x080fe20007f3e0ff */
[C---:B--2---:R-:W-:Y:S01]  /*5cc0*/  IMAD R13, R61.reuse, 0x2, R12 ;  /* 0x000000023d0d7824 */ /* 0x044fe200078e020c */
[-C--:B------:R-:W-:Y:S01]  /*5cd0*/  IADD3 R10, P6, R12, R53.reuse, RZ ;  /* 0x000000350c0a7210 */ /* 0x080fe20007fde0ff */
[----:B------:R1:W-:Y:S01]  /*5ce0*/  @P2 STG.E.U8 desc[UR10][R4.64], R45 ;  /* 0x0000002d04002986 */ /* 0x0003e2000c10110a */
[----:B------:R-:W-:Y:S01]  /*5cf0*/  IADD3 R8, P2, R0, R53, RZ ;  /* 0x0000003500087210 */ /* 0x000fe20007f5e0ff */
[----:B------:R-:W-:Y:S01]  /*5d00*/  IMAD R14, R61, 0x2, R13 ;  /* 0x000000023d0e7824 */ /* 0x000fe200078e020d */
[----:B------:R-:W-:-:S02]  /*5d10*/  LEA.HI.X.SX32 R7, R11, R55, 0x1, P1 ;  /* 0x000000370b077211 */ /* 0x000fc400008f0eff */
[-C--:B------:R-:W-:Y:S01]  /*5d20*/  LEA.HI.X.SX32 R9, R0, R55.reuse, 0x1, P2 ;  /* 0x0000003700097211 */ /* 0x080fe200010f0eff */
[----:B------:R-:W-:Y:S01]  /*5d30*/  IMAD R0, R61, 0x2, R14 ;  /* 0x000000023d007824 */ /* 0x000fe200078e020e */
[----:B------:R-:W-:Y:S02]  /*5d40*/  ISETP.LT.AND P2, PT, R36, UR7, !P0 ;  /* 0x0000000724007c0c */ /* 0x000fe4000c741270 */
[----:B------:R-:W-:Y:S02]  /*5d50*/  LEA.HI.X.SX32 R11, R12, R55, 0x1, P6 ;  /* 0x000000370c0b7211 */ /* 0x000fe400030f0eff */
[-C--:B0-----:R-:W-:Y:S02]  /*5d60*/  IADD3 R2, P6, R13, R53.reuse, RZ ;  /* 0x000000350d027210 */ /* 0x081fe40007fde0ff */
[----:B-1----:R-:W-:Y:S02]  /*5d70*/  IADD3 R4, P1, R14, R53, RZ ;  /* 0x000000350e047210 */ /* 0x002fe40007f3e0ff */
[----:B------:R-:W-:-:S02]  /*5d80*/  PRMT R15, R46, 0x7773, RZ ;  /* 0x000077732e0f7816 */ /* 0x000fc400000000ff */
[-C--:B------:R-:W-:Y:S02]  /*5d90*/  LEA.HI.X.SX32 R5, R14, R55.reuse, 0x1, P1 ;  /* 0x000000370e057211 */ /* 0x080fe400008f0eff */
[----:B------:R-:W-:Y:S01]  /*5da0*/  ISETP.LT.AND P1, PT, R37, UR7, !P0 ;  /* 0x0000000725007c0c */ /* 0x000fe2000c721270 */
[----:B------:R0:W-:Y:S01]  /*5db0*/  @P5 STG.E.U8 desc[UR10][R6.64], R15 ;  /* 0x0000000f06005986 */ /* 0x0001e2000c10110a */
[----:B------:R-:W-:Y:S02]  /*5dc0*/  ISETP.LT.AND P0, PT, R38, UR7, !P0 ;  /* 0x0000000726007c0c */ /* 0x000fe4000c701270 */
[----:B------:R-:W-:Y:S01]  /*5dd0*/  LEA.HI.X.SX32 R3, R13, R55, 0x1, P6 ;  /* 0x000000370d037211 */ /* 0x000fe200030f0eff */
[----:B------:R0:W-:Y:S01]  /*5de0*/  @P4 STG.E.U8 desc[UR10][R8.64], R47 ;  /* 0x0000002f08004986 */ /* 0x0001e2000c10110a */
[----:B------:R-:W-:Y:S02]  /*5df0*/  PRMT R41, R41, 0x7773, RZ ;  /* 0x0000777329297816 */ /* 0x000fe400000000ff */
[----:B------:R-:W-:Y:S01]  /*5e00*/  PRMT R17, R42, 0x7773, RZ ;  /* 0x000077732a117816 */ /* 0x000fe200000000ff */
[----:B------:R0:W-:Y:S01]  /*5e10*/  @P3 STG.E.U8 desc[UR10][R10.64], R19 ;  /* 0x000000130a003986 */ /* 0x0001e2000c10110a */
[----:B------:R-:W-:-:S02]  /*5e20*/  IADD3 R12, P6, R0, R53, RZ ;  /* 0x00000035000c7210 */ /* 0x000fc40007fde0ff */
[----:B------:R-:W-:Y:S01]  /*5e30*/  PRMT R43, R43, 0x7773, RZ ;  /* 0x000077732b2b7816 */ /* 0x000fe200000000ff */
[----:B------:R0:W-:Y:S01]  /*5e40*/  @P2 STG.E.U8 desc[UR10][R2.64], R41 ;  /* 0x0000002902002986 */ /* 0x0001e2000c10110a */
[----:B------:R-:W-:-:S03]  /*5e50*/  LEA.HI.X.SX32 R13, R0, R55, 0x1, P6 ;  /* 0x00000037000d7211 */ /* 0x000fc600030f0eff */
[----:B------:R0:W-:Y:S01]  /*5e60*/  @P1 STG.E.U8 desc[UR10][R4.64], R17 ;  /* 0x0000001104001986 */ /* 0x0001e2000c10110a */
[----:B------:R-:W-:Y:S05]  /*5e70*/  @!P0 EXIT ;  /* 0x000000000000894d */ /* 0x000fea0003800000 */
[----:B------:R-:W-:Y:S01]  /*5e80*/  STG.E.U8 desc[UR10][R12.64], R43 ;  /* 0x0000002b0c007986 */ /* 0x000fe2000c10110a */
[----:B------:R-:W-:Y:S05]  /*5e90*/  EXIT ;  /* 0x000000000000794d */ /* 0x000fea0003800000 */
.L_x_2:
[----:B------:R-:W-:-:S00]  /*5ea0*/  BRA `(.L_x_2) ;  /* 0xfffffffc00fc7947 */ /* 0x000fc0000383ffff */
[----:B------:R-:W-:-:S00]  /*5eb0*/  NOP ;  /* 0x0000000000007918 */ /* 0x000fc00000000000 */
        /* <DEDUP_REMOVED lines=12> */
.L_x_3:


//--------------------- .nv.shared.matmul_kernel  --------------------------
	.section	.nv.shared.matmul_kernel,"aw",@nobits
	.sectionflags	@""
	.align	16
	.zero		1024


//--------------------- .nv.shared.reserved.0     --------------------------
	.section	.nv.shared.reserved.0,"aw",@nobits
	.weak		__nv_reservedSMEM_offset_0_alias
	.size		__nv_reservedSMEM_offset_0_alias, 0, 0
	.other		__nv_reservedSMEM_offset_0_alias,@"STO_CUDA_RESERVED_SHARED STV_DEFAULT"
__nv_reservedSMEM_offset_0_alias:
	.zero		0


//--------------------- .nv.constant0.matmul_kernel --------------------------
	.section	.nv.constant0.matmul_kernel,"a",@progbits
	.sectionflags	@""
	.align	4
.nv.constant0.matmul_kernel:
	.zero		608


//--------------------- SYMBOLS --------------------------

	.type		.nv.reservedSmem.offset0,@object
	.size		.nv.reservedSmem.offset0,0x4
